// auto-generated by cutlass_sweep.gemm — config: {"arch": "sm_100", "cluster_m": 2, "cluster_n": 1, "dtype": "int8", "dtype_b": "int8", "layout": "nt", "stages": 0, "tile_k": 128, "tile_m": 256, "tile_n": 128}
#include "cutlass/cutlass.h"
#include "cutlass/gemm/collective/collective_builder.hpp"
#include "cutlass/gemm/device/gemm_universal_adapter.h"
#include "cutlass/gemm/kernel/gemm_universal.hpp"
#include "cutlass/epilogue/collective/collective_builder.hpp"

using ElemA = int8_t;
using ElemB = int8_t;
using ElemCD = int8_t;
using Acc  = int32_t;
using TileShape    = cute::Shape<cute::_256, cute::_128, cute::_128>;
using ClusterShape = cute::Shape<cute::_2, cute::_1, cute::_1>;

using CollectiveEpilogue = typename cutlass::epilogue::collective::CollectiveBuilder<
    cutlass::arch::Sm100, cutlass::arch::OpClassTensorOp,
    TileShape, ClusterShape,
    cutlass::epilogue::collective::EpilogueTileAuto,
    Acc, Acc,
    ElemCD, cutlass::layout::RowMajor, 128 / cutlass::sizeof_bits<ElemCD>::value,
    ElemCD, cutlass::layout::RowMajor, 128 / cutlass::sizeof_bits<ElemCD>::value,
    cutlass::epilogue::collective::EpilogueScheduleAuto
  >::CollectiveOp;

using CollectiveMainloop = typename cutlass::gemm::collective::CollectiveBuilder<
    cutlass::arch::Sm100, cutlass::arch::OpClassTensorOp,
    ElemA, cutlass::layout::RowMajor, 128 / cutlass::sizeof_bits<ElemA>::value,
    ElemB, cutlass::layout::ColumnMajor, 128 / cutlass::sizeof_bits<ElemB>::value,
    Acc,
    TileShape, ClusterShape,
    cutlass::gemm::collective::StageCountAutoCarveout<static_cast<int>(sizeof(typename CollectiveEpilogue::SharedStorage))>,
    cutlass::gemm::collective::KernelScheduleAuto
  >::CollectiveOp;

using GemmKernel = cutlass::gemm::kernel::GemmUniversal<
    cute::Shape<int,int,int,int>,
    CollectiveMainloop,
    CollectiveEpilogue
>;
using Gemm = cutlass::gemm::device::GemmUniversalAdapter<GemmKernel>;

// Force the device kernel symbol into the cubin without needing a host main.
auto* _anchor = &cutlass::device_kernel<GemmKernel>;


// ===== COMPILED SASS (sm_100a) =====

	.target	sm_100a

	.elftype	@"ET_EXEC"


//--------------------- .note.nv.tkinfo           --------------------------
	.section	.note.nv.tkinfo,"",@"SHT_NOTE"
	.sectionflags	@"SHF_NOTE_NV_TKINFO"
	.tkinfo
        /*0018*/ 	.word	0x00000002
        /*0030*/ 	.string	""
        /*0030*/ 	.string	"ptxas"
        /*0030*/ 	.string	"Cuda compilation tools, release 13.0, V13.0.88"
        /*0030*/ 	.string	"Build cuda_13.0.r13.0/compiler.36424714_0"
        /*0030*/ 	.string	"-arch sm_100a -m 64 "



//--------------------- .note.nv.cuinfo           --------------------------
	.section	.note.nv.cuinfo,"",@"SHT_NOTE"
	.sectionflags	@"SHF_NOTE_NV_CUINFO"
        /*0018*/ 	.short	0x0002
        /*001a*/ 	.short	0x0064
        /*001c*/ 	.short	0x0082
	.zero		2


//--------------------- .nv.info                  --------------------------
	.section	.nv.info,"",@"SHT_CUDA_INFO"
	.align	4


	//----- nvinfo : EIATTR_REGCOUNT
	.align		4
        /*0000*/ 	.byte	0x04, 0x2f
        /*0002*/ 	.short	(.L_19 - .L_18)
	.align		4
.L_18:
        /*0004*/ 	.word	index@(_ZN7cutlass13device_kernelINS_4gemm6kernel13GemmUniversalIN4cute5tupleIJiiiiEEENS1_10collective13CollectiveMmaINS1_35MainloopSm100TmaUmmaWarpSpecializedILi8ELi2ELi4ENS5_IJNS4_1CILi2EEENSA_ILi1EEESC_EEEEENS5_IJNSA_ILi256EEENSA_ILi128EEESG_EEEaNS5_IJlSC_lEEEaSI_NS4_8TiledMMAINS4_8MMA_AtomIJNS4_21SM100_MMA_S8_2x1SM_SSIaaiLi256ELi128ELNS4_4UMMA5MajorE0ELSN_0ELNSM_8SaturateE0EEEEEENS4_6LayoutINS5_IJSC_SC_SC_EEENS5_IJNSA_ILi0EEEST_ST_EEEEENS5_IJNS4_10UnderscoreESW_SW_EEEEENS4_18SM100_TMA_2SM_LOADENS4_14ComposedLayoutINS4_7SwizzleILi3ELi4ELi3EEENS4_18smem_ptr_flag_bitsILi8EEENSR_INS5_IJNSA_ILi8EEESG_EEENS5_IJSG_SC_EEEEEEEvNS4_8identityESZ_S19_vS1A_EENS_8epilogue10collective18CollectiveEpilogueINS1C_23Sm100TmaWarpSpecializedILi2ELi2ELi64ELb0ELb0EEEJNS5_IJSG_SG_SG_EEENS5_IJNSR_ISG_SC_EENSR_INSA_ILi64EEESC_EEEEEaSI_aSI_NS1C_6fusion15FusionCallbacksIS1G_NS1M_17LinearCombinationIaiaiLNS_15FloatRoundStyleE2EEES1H_S1L_JEEENS4_5SM1004TMEM4LOAD26SM100_TMEM_LOAD_32dp32b64xENS4_13SM90_TMA_LOADENS10_INS11_ILi2ELi4ELi3EEES14_NSR_INS5_IJS15_S1J_EEENS5_IJS1J_SC_EEEEEEENS4_39AutoVectorizingCopyWithAssumedAlignmentILi128EEENS4_14SM90_TMA_STOREES21_S23_S23_EEEvvEEEEvNT_6ParamsE)
        /*0008*/ 	.word	0x000000b2


	//----- nvinfo : EIATTR_FRAME_SIZE
	.align		4
.L_19:
        /*000c*/ 	.byte	0x04, 0x11
        /*000e*/ 	.short	(.L_21 - .L_20)
	.align		4
.L_20:
        /*0010*/ 	.word	index@($__internal_2_$__cuda_sm10x_tcgen05_guardrail_trap_unallocated_columns_being_dealloced)
        /*0014*/ 	.word	0x00000000


	//----- nvinfo : EIATTR_FRAME_SIZE
	.align		4
.L_21:
        /*0018*/ 	.byte	0x04, 0x11
        /*001a*/ 	.short	(.L_23 - .L_22)
	.align		4
.L_22:
        /*001c*/ 	.word	index@($__internal_1_$__cuda_sm10x_tcgen05_guardrail_trap_phase_invalid_during_alloc)
        /*0020*/ 	.word	0x00000000


	//----- nvinfo : EIATTR_FRAME_SIZE
	.align		4
.L_23:
        /*0024*/ 	.byte	0x04, 0x11
        /*0026*/ 	.short	(.L_25 - .L_24)
	.align		4
.L_24:
        /*0028*/ 	.word	index@($__internal_0_$__cuda_sm10x_tcgen05_guardrail_trap_col_being_dealloced_not_returned_by_alloc)
        /*002c*/ 	.word	0x00000000


	//----- nvinfo : EIATTR_FRAME_SIZE
	.align		4
.L_25:
        /*0030*/ 	.byte	0x04, 0x11
        /*0032*/ 	.short	(.L_27 - .L_26)
	.align		4
.L_26:
        /*0034*/ 	.word	index@(_ZN7cutlass13device_kernelINS_4gemm6kernel13GemmUniversalIN4cute5tupleIJiiiiEEENS1_10collective13CollectiveMmaINS1_35MainloopSm100TmaUmmaWarpSpecializedILi8ELi2ELi4ENS5_IJNS4_1CILi2EEENSA_ILi1EEESC_EEEEENS5_IJNSA_ILi256EEENSA_ILi128EEESG_EEEaNS5_IJlSC_lEEEaSI_NS4_8TiledMMAINS4_8MMA_AtomIJNS4_21SM100_MMA_S8_2x1SM_SSIaaiLi256ELi128ELNS4_4UMMA5MajorE0ELSN_0ELNSM_8SaturateE0EEEEEENS4_6LayoutINS5_IJSC_SC_SC_EEENS5_IJNSA_ILi0EEEST_ST_EEEEENS5_IJNS4_10UnderscoreESW_SW_EEEEENS4_18SM100_TMA_2SM_LOADENS4_14ComposedLayoutINS4_7SwizzleILi3ELi4ELi3EEENS4_18smem_ptr_flag_bitsILi8EEENSR_INS5_IJNSA_ILi8EEESG_EEENS5_IJSG_SC_EEEEEEEvNS4_8identityESZ_S19_vS1A_EENS_8epilogue10collective18CollectiveEpilogueINS1C_23Sm100TmaWarpSpecializedILi2ELi2ELi64ELb0ELb0EEEJNS5_IJSG_SG_SG_EEENS5_IJNSR_ISG_SC_EENSR_INSA_ILi64EEESC_EEEEEaSI_aSI_NS1C_6fusion15FusionCallbacksIS1G_NS1M_17LinearCombinationIaiaiLNS_15FloatRoundStyleE2EEES1H_S1L_JEEENS4_5SM1004TMEM4LOAD26SM100_TMEM_LOAD_32dp32b64xENS4_13SM90_TMA_LOADENS10_INS11_ILi2ELi4ELi3EEES14_NSR_INS5_IJS15_S1J_EEENS5_IJS1J_SC_EEEEEEENS4_39AutoVectorizingCopyWithAssumedAlignmentILi128EEENS4_14SM90_TMA_STOREES21_S23_S23_EEEvvEEEEvNT_6ParamsE)
        /*0038*/ 	.word	0x00000000


	//----- nvinfo : EIATTR_MIN_STACK_SIZE
	.align		4
.L_27:
        /*003c*/ 	.byte	0x04, 0x12
        /*003e*/ 	.short	(.L_29 - .L_28)
	.align		4
.L_28:
        /*0040*/ 	.word	index@(_ZN7cutlass13device_kernelINS_4gemm6kernel13GemmUniversalIN4cute5tupleIJiiiiEEENS1_10collective13CollectiveMmaINS1_35MainloopSm100TmaUmmaWarpSpecializedILi8ELi2ELi4ENS5_IJNS4_1CILi2EEENSA_ILi1EEESC_EEEEENS5_IJNSA_ILi256EEENSA_ILi128EEESG_EEEaNS5_IJlSC_lEEEaSI_NS4_8TiledMMAINS4_8MMA_AtomIJNS4_21SM100_MMA_S8_2x1SM_SSIaaiLi256ELi128ELNS4_4UMMA5MajorE0ELSN_0ELNSM_8SaturateE0EEEEEENS4_6LayoutINS5_IJSC_SC_SC_EEENS5_IJNSA_ILi0EEEST_ST_EEEEENS5_IJNS4_10UnderscoreESW_SW_EEEEENS4_18SM100_TMA_2SM_LOADENS4_14ComposedLayoutINS4_7SwizzleILi3ELi4ELi3EEENS4_18smem_ptr_flag_bitsILi8EEENSR_INS5_IJNSA_ILi8EEESG_EEENS5_IJSG_SC_EEEEEEEvNS4_8identityESZ_S19_vS1A_EENS_8epilogue10collective18CollectiveEpilogueINS1C_23Sm100TmaWarpSpecializedILi2ELi2ELi64ELb0ELb0EEEJNS5_IJSG_SG_SG_EEENS5_IJNSR_ISG_SC_EENSR_INSA_ILi64EEESC_EEEEEaSI_aSI_NS1C_6fusion15FusionCallbacksIS1G_NS1M_17LinearCombinationIaiaiLNS_15FloatRoundStyleE2EEES1H_S1L_JEEENS4_5SM1004TMEM4LOAD26SM100_TMEM_LOAD_32dp32b64xENS4_13SM90_TMA_LOADENS10_INS11_ILi2ELi4ELi3EEES14_NSR_INS5_IJS15_S1J_EEENS5_IJS1J_SC_EEEEEEENS4_39AutoVectorizingCopyWithAssumedAlignmentILi128EEENS4_14SM90_TMA_STOREES21_S23_S23_EEEvvEEEEvNT_6ParamsE)
        /*0044*/ 	.word	0x00000000
.L_29:


//--------------------- .nv.compat                --------------------------
	.section	.nv.compat,"",@"SHT_CUDA_COMPAT_INFO"
	.align	4
        /*0000*/ 	.byte	0x02, 0x09, 0x01, 0x00, 0x02, 0x02, 0x03, 0x00, 0x02, 0x05, 0x06, 0x00, 0x03, 0x07, 0x01, 0x01
        /*0010*/ 	.byte	0x02, 0x03, 0x01, 0x00, 0x02, 0x06, 0x01, 0x00, 0x04, 0x0b, 0x08, 0x00, 0x01, 0x00, 0x00, 0x00
        /*0020*/ 	.byte	0x00, 0x00, 0x00, 0x00


//--------------------- .nv.info._ZN7cutlass13device_kernelINS_4gemm6kernel13GemmUniversalIN4cute5tupleIJiiiiEEENS1_10collective13CollectiveMmaINS1_35MainloopSm100TmaUmmaWarpSpecializedILi8ELi2ELi4ENS5_IJNS4_1CILi2EEENSA_ILi1EEESC_EEEEENS5_IJNSA_ILi256EEENSA_ILi128EEESG_EEEaNS5_IJlSC_lEEEaSI_NS4_8TiledMMAINS4_8MMA_AtomIJNS4_21SM100_MMA_S8_2x1SM_SSIaaiLi256ELi128ELNS4_4UMMA5MajorE0ELSN_0ELNSM_8SaturateE0EEEEEENS4_6LayoutINS5_IJSC_SC_SC_EEENS5_IJNSA_ILi0EEEST_ST_EEEEENS5_IJNS4_10UnderscoreESW_SW_EEEEENS4_18SM100_TMA_2SM_LOADENS4_14ComposedLayoutINS4_7SwizzleILi3ELi4ELi3EEENS4_18smem_ptr_flag_bitsILi8EEENSR_INS5_IJNSA_ILi8EEESG_EEENS5_IJSG_SC_EEEEEEEvNS4_8identityESZ_S19_vS1A_EENS_8epilogue10collective18CollectiveEpilogueINS1C_23Sm100TmaWarpSpecializedILi2ELi2ELi64ELb0ELb0EEEJNS5_IJSG_SG_SG_EEENS5_IJNSR_ISG_SC_EENSR_INSA_ILi64EEESC_EEEEEaSI_aSI_NS1C_6fusion15FusionCallbacksIS1G_NS1M_17LinearCombinationIaiaiLNS_15FloatRoundStyleE2EEES1H_S1L_JEEENS4_5SM1004TMEM4LOAD26SM100_TMEM_LOAD_32dp32b64xENS4_13SM90_TMA_LOADENS10_INS11_ILi2ELi4ELi3EEES14_NSR_INS5_IJS15_S1J_EEENS5_IJS1J_SC_EEEEEEENS4_39AutoVectorizingCopyWithAssumedAlignmentILi128EEENS4_14SM90_TMA_STOREES21_S23_S23_EEEvvEEEEvNT_6ParamsE --------------------------
	.section	.nv.info._ZN7cutlass13device_kernelINS_4gemm6kernel13GemmUniversalIN4cute5tupleIJiiiiEEENS1_10collective13CollectiveMmaINS1_35MainloopSm100TmaUmmaWarpSpecializedILi8ELi2ELi4ENS5_IJNS4_1CILi2EEENSA_ILi1EEESC_EEEEENS5_IJNSA_ILi256EEENSA_ILi128EEESG_EEEaNS5_IJlSC_lEEEaSI_NS4_8TiledMMAINS4_8MMA_AtomIJNS4_21SM100_MMA_S8_2x1SM_SSIaaiLi256ELi128ELNS4_4UMMA5MajorE0ELSN_0ELNSM_8SaturateE0EEEEEENS4_6LayoutINS5_IJSC_SC_SC_EEENS5_IJNSA_ILi0EEEST_ST_EEEEENS5_IJNS4_10UnderscoreESW_SW_EEEEENS4_18SM100_TMA_2SM_LOADENS4_14ComposedLayoutINS4_7SwizzleILi3ELi4ELi3EEENS4_18smem_ptr_flag_bitsILi8EEENSR_INS5_IJNSA_ILi8EEESG_EEENS5_IJSG_SC_EEEEEEEvNS4_8identityESZ_S19_vS1A_EENS_8epilogue10collective18CollectiveEpilogueINS1C_23Sm100TmaWarpSpecializedILi2ELi2ELi64ELb0ELb0EEEJNS5_IJSG_SG_SG_EEENS5_IJNSR_ISG_SC_EENSR_INSA_ILi64EEESC_EEEEEaSI_aSI_NS1C_6fusion15FusionCallbacksIS1G_NS1M_17LinearCombinationIaiaiLNS_15FloatRoundStyleE2EEES1H_S1L_JEEENS4_5SM1004TMEM4LOAD26SM100_TMEM_LOAD_32dp32b64xENS4_13SM90_TMA_LOADENS10_INS11_ILi2ELi4ELi3EEES14_NSR_INS5_IJS15_S1J_EEENS5_IJS1J_SC_EEEEEEENS4_39AutoVectorizingCopyWithAssumedAlignmentILi128EEENS4_14SM90_TMA_STOREES21_S23_S23_EEEvvEEEEvNT_6ParamsE,"",@"SHT_CUDA_INFO"
	.sectionflags	@""
	.align	4


	//----- nvinfo : EIATTR_CUDA_API_VERSION
	.align		4
        /*0000*/ 	.byte	0x04, 0x37
        /*0002*/ 	.short	(.L_31 - .L_30)
.L_30:
        /*0004*/ 	.word	0x00000082


	//----- nvinfo : EIATTR_KPARAM_INFO
	.align		4
.L_31:
        /*0008*/ 	.byte	0x04, 0x17
        /*000a*/ 	.short	(.L_33 - .L_32)
.L_32:
        /*000c*/ 	.word	0x00000000
        /*0010*/ 	.short	0x0000
        /*0012*/ 	.short	0x0000
        /*0014*/ 	.byte	0x00, 0xf0, 0x01, 0x20


	//----- nvinfo : EIATTR_AT_ENTRY_FRAGMENTS
	.align		4
.L_33:
        /*0018*/ 	.byte	0x04, 0x4f
        /*001a*/ 	.short	(.L_35 - .L_34)


	//   ....[0]....
.L_34:
        /*001c*/ 	.word	0x00000007


	//----- nvinfo : EIATTR_RESERVED_SMEM_USED
	.align		4
.L_35:
        /*0020*/ 	.byte	0x01, 0x41
	.zero		2


	//----- nvinfo : EIATTR_SPARSE_MMA_MASK
	.align		4
        /*0024*/ 	.byte	0x03, 0x50
        /*0026*/ 	.short	0x0000


	//----- nvinfo : EIATTR_TCGEN05_2CTA_USED
	.align		4
        /*0028*/ 	.byte	0x01, 0x52
	.zero		2


	//----- nvinfo : EIATTR_MAXREG_COUNT
	.align		4
        /*002c*/ 	.byte	0x03, 0x1b
        /*002e*/ 	.short	0x00ff


	//----- nvinfo : EIATTR_NUM_BARRIERS
	.align		4
        /*0030*/ 	.byte	0x02, 0x4c
        /*0032*/ 	.byte	0x07
	.zero		1


	//----- nvinfo : EIATTR_EXTERNS
	.align		4
        /*0034*/ 	.byte	0x04, 0x0f
        /*0036*/ 	.short	(.L_37 - .L_36)


	//   ....[0]....
	.align		4
.L_36:
        /*0038*/ 	.word	index@(__assertfail)


	//----- nvinfo : EIATTR_MERCURY_ISA_VERSION
	.align		4
.L_37:
        /*003c*/ 	.byte	0x03, 0x5f
        /*003e*/ 	.short	0x0101


	//----- nvinfo : EIATTR_INT_WARP_WIDE_INSTR_OFFSETS
	.align		4
        /*0040*/ 	.byte	0x04, 0x31
        /*0042*/ 	.short	(.L_39 - .L_38)


	//   ....[0]....
.L_38:
        /*0044*/ 	.word	0x00000d50


	//   ....[1]....
        /*0048*/ 	.word	0x00000df0


	//   ....[2]....
        /*004c*/ 	.word	0x00002160


	//   ....[3]....
        /*0050*/ 	.word	0x00004280


	//   ....[4]....
        /*0054*/ 	.word	0x000042a0


	//   ....[5]....
        /*0058*/ 	.word	0x000042d0


	//   ....[6]....
        /*005c*/ 	.word	0x00004c00


	//   ....[7]....
        /*0060*/ 	.word	0x00004c70


	//   ....[8]....
        /*0064*/ 	.word	0x00004e50


	//   ....[9]....
        /*0068*/ 	.word	0x00004fb0


	//----- nvinfo : EIATTR_COOP_GROUP_MASK_REGIDS
	.align		4
.L_39:
        /*006c*/ 	.byte	0x04, 0x29
        /*006e*/ 	.short	(.L_41 - .L_40)


	//   ....[0]....
.L_40:
        /*0070*/ 	.word	0xffffffff


	//   ....[1]....
        /*0074*/ 	.word	0xffffffff


	//   ....[2]....
        /*0078*/ 	.word	0xffffffff


	//   ....[3]....
        /*007c*/ 	.word	0xffffffff


	//   ....[4]....
        /*0080*/ 	.word	0xffffffff


	//   ....[5]....
        /*0084*/ 	.word	0xffffffff


	//   ....[6]....
        /*0088*/ 	.word	0xffffffff


	//   ....[7]....
        /*008c*/ 	.word	0xffffffff


	//   ....[8]....
        /*0090*/ 	.word	0xffffffff


	//   ....[9]....
        /*0094*/ 	.word	0xffffffff


	//   ....[10]....
        /*0098*/ 	.word	0xffffffff


	//   ....[11]....
        /*009c*/ 	.word	0xffffffff


	//   ....[12]....
        /*00a0*/ 	.word	0xffffffff


	//   ....[13]....
        /*00a4*/ 	.word	0xffffffff


	//----- nvinfo : EIATTR_COOP_GROUP_INSTR_OFFSETS
	.align		4
.L_41:
        /*00a8*/ 	.byte	0x04, 0x28
        /*00aa*/ 	.short	(.L_43 - .L_42)


	//   ....[0]....
.L_42:
        /*00ac*/ 	.word	0x000000c0


	//   ....[1]....
        /*00b0*/ 	.word	0x00000500


	//   ....[2]....
        /*00b4*/ 	.word	0x00000700


	//   ....[3]....
        /*00b8*/ 	.word	0x00000850


	//   ....[4]....
        /*00bc*/ 	.word	0x00000940


	//   ....[5]....
        /*00c0*/ 	.word	0x00000aa0


	//   ....[6]....
        /*00c4*/ 	.word	0x00000c30


	//   ....[7]....
        /*00c8*/ 	.word	0x00000e70


	//   ....[8]....
        /*00cc*/ 	.word	0x00002040


	//   ....[9]....
        /*00d0*/ 	.word	0x00003060


	//   ....[10]....
        /*00d4*/ 	.word	0x00003530


	//   ....[11]....
        /*00d8*/ 	.word	0x00003560


	//   ....[12]....
        /*00dc*/ 	.word	0x00004180


	//   ....[13]....
        /*00e0*/ 	.word	0x00004390


	//----- nvinfo : EIATTR_VRC_CTA_INIT_COUNT
	.align		4
.L_43:
        /*00e4*/ 	.byte	0x02, 0x4a
        /*00e6*/ 	.byte	0x80
	.zero		1


	//----- nvinfo : EIATTR_SYSCALL_OFFSETS
	.align		4
        /*00e8*/ 	.byte	0x04, 0x46
        /*00ea*/ 	.short	(.L_45 - .L_44)


	//   ....[0]....
.L_44:
        /*00ec*/ 	.word	0x000059f0


	//   ....[1]....
        /*00f0*/ 	.word	0x00005b30


	//   ....[2]....
        /*00f4*/ 	.word	0x00006390


	//   ....[3]....
        /*00f8*/ 	.word	0x00007990


	//----- nvinfo : EIATTR_MBARRIER_INSTR_OFFSETS
	.align		4
.L_45:
        /*00fc*/ 	.byte	0x04, 0x39
        /*00fe*/ 	.short	(.L_47 - .L_46)


	//   ....[0]....
.L_46:
        /*0100*/ 	.word	0x000005f0
        /*0104*/ 	.word	0x000000ff
        /*0108*/ 	.word	0x00000000
        /*010c*/ 	.short	0x0100
        /*010e*/ 	.byte	0x08
	.zero		1


	//   ....[1]....
        /*0110*/ 	.word	0x00000600
        /*0114*/ 	.word	0x000000ff
        /*0118*/ 	.word	0x00000040
        /*011c*/ 	.short	0x0100
        /*011e*/ 	.byte	0x08
	.zero		1


	//   ....[2]....
        /*0120*/ 	.word	0x00000610
        /*0124*/ 	.word	0x000000ff
        /*0128*/ 	.word	0x00000008
        /*012c*/ 	.short	0x0100
        /*012e*/ 	.byte	0x08
	.zero		1


	//   ....[3]....
        /*0130*/ 	.word	0x00000620
        /*0134*/ 	.word	0x000000ff
        /*0138*/ 	.word	0x00000048
        /*013c*/ 	.short	0x0100
        /*013e*/ 	.byte	0x08
	.zero		1


	//   ....[4]....
        /*0140*/ 	.word	0x00000630
        /*0144*/ 	.word	0x000000ff
        /*0148*/ 	.word	0x00000010
        /*014c*/ 	.short	0x0100
        /*014e*/ 	.byte	0x08
	.zero		1


	//   ....[5]....
        /*0150*/ 	.word	0x00000640
        /*0154*/ 	.word	0x000000ff
        /*0158*/ 	.word	0x00000050
        /*015c*/ 	.short	0x0100
        /*015e*/ 	.byte	0x08
	.zero		1


	//   ....[6]....
        /*0160*/ 	.word	0x00000650
        /*0164*/ 	.word	0x000000ff
        /*0168*/ 	.word	0x00000018
        /*016c*/ 	.short	0x0100
        /*016e*/ 	.byte	0x08
	.zero		1


	//   ....[7]....
        /*0170*/ 	.word	0x00000660
        /*0174*/ 	.word	0x000000ff
        /*0178*/ 	.word	0x00000058
        /*017c*/ 	.short	0x0100
        /*017e*/ 	.byte	0x08
	.zero		1


	//   ....[8]....
        /*0180*/ 	.word	0x00000670
        /*0184*/ 	.word	0x000000ff
        /*0188*/ 	.word	0x00000020
        /*018c*/ 	.short	0x0100
        /*018e*/ 	.byte	0x08
	.zero		1


	//   ....[9]....
        /*0190*/ 	.word	0x00000680
        /*0194*/ 	.word	0x000000ff
        /*0198*/ 	.word	0x00000060
        /*019c*/ 	.short	0x0100
        /*019e*/ 	.byte	0x08
	.zero		1


	//   ....[10]....
        /*01a0*/ 	.word	0x00000690
        /*01a4*/ 	.word	0x000000ff
        /*01a8*/ 	.word	0x00000028
        /*01ac*/ 	.short	0x0100
        /*01ae*/ 	.byte	0x08
	.zero		1


	//   ....[11]....
        /*01b0*/ 	.word	0x000006a0
        /*01b4*/ 	.word	0x000000ff
        /*01b8*/ 	.word	0x00000068
        /*01bc*/ 	.short	0x0100
        /*01be*/ 	.byte	0x08
	.zero		1


	//   ....[12]....
        /*01c0*/ 	.word	0x000006b0
        /*01c4*/ 	.word	0x000000ff
        /*01c8*/ 	.word	0x00000030
        /*01cc*/ 	.short	0x0100
        /*01ce*/ 	.byte	0x08
	.zero		1


	//   ....[13]....
        /*01d0*/ 	.word	0x000006c0
        /*01d4*/ 	.word	0x000000ff
        /*01d8*/ 	.word	0x00000070
        /*01dc*/ 	.short	0x0100
        /*01de*/ 	.byte	0x08
	.zero		1


	//   ....[14]....
        /*01e0*/ 	.word	0x000006d0
        /*01e4*/ 	.word	0x000000ff
        /*01e8*/ 	.word	0x00000038
        /*01ec*/ 	.short	0x0100
        /*01ee*/ 	.byte	0x08
	.zero		1


	//   ....[15]....
        /*01f0*/ 	.word	0x000006e0
        /*01f4*/ 	.word	0x000000ff
        /*01f8*/ 	.word	0x00000078
        /*01fc*/ 	.short	0x0100
        /*01fe*/ 	.byte	0x08
	.zero		1


	//   ....[16]....
        /*0200*/ 	.word	0x00000800
        /*0204*/ 	.word	0x000000ff
        /*0208*/ 	.word	0x00000080
        /*020c*/ 	.short	0x0100
        /*020e*/ 	.byte	0x09
	.zero		1


	//   ....[17]....
        /*0210*/ 	.word	0x00000810
        /*0214*/ 	.word	0x000000ff
        /*0218*/ 	.word	0x00000090
        /*021c*/ 	.short	0x0100
        /*021e*/ 	.byte	0x09
	.zero		1


	//   ....[18]....
        /*0220*/ 	.word	0x00000820
        /*0224*/ 	.word	0x000000ff
        /*0228*/ 	.word	0x00000088
        /*022c*/ 	.short	0x0100
        /*022e*/ 	.byte	0x09
	.zero		1


	//   ....[19]....
        /*0230*/ 	.word	0x00000830
        /*0234*/ 	.word	0x000000ff
        /*0238*/ 	.word	0x00000098
        /*023c*/ 	.short	0x0100
        /*023e*/ 	.byte	0x09
	.zero		1


	//   ....[20]....
        /*0240*/ 	.word	0x00000910
        /*0244*/ 	.word	0x000000ff
        /*0248*/ 	.word	0x000000a0
        /*024c*/ 	.short	0x0100
        /*024e*/ 	.byte	0x08
	.zero		1


	//   ....[21]....
        /*0250*/ 	.word	0x00000920
        /*0254*/ 	.word	0x000000ff
        /*0258*/ 	.word	0x000000a8
        /*025c*/ 	.short	0x0100
        /*025e*/ 	.byte	0x08
	.zero		1


	//   ....[22]....
        /*0260*/ 	.word	0x00000a50
        /*0264*/ 	.word	0x000000ff
        /*0268*/ 	.word	0x000000b0
        /*026c*/ 	.short	0x0100
        /*026e*/ 	.byte	0x08
	.zero		1


	//   ....[23]....
        /*0270*/ 	.word	0x00000a60
        /*0274*/ 	.word	0x000000ff
        /*0278*/ 	.word	0x000000c0
        /*027c*/ 	.short	0x0100
        /*027e*/ 	.byte	0x08
	.zero		1


	//   ....[24]....
        /*0280*/ 	.word	0x00000a70
        /*0284*/ 	.word	0x000000ff
        /*0288*/ 	.word	0x000000b8
        /*028c*/ 	.short	0x0100
        /*028e*/ 	.byte	0x08
	.zero		1


	//   ....[25]....
        /*0290*/ 	.word	0x00000a80
        /*0294*/ 	.word	0x000000ff
        /*0298*/ 	.word	0x000000c8
        /*029c*/ 	.short	0x0100
        /*029e*/ 	.byte	0x08
	.zero		1


	//   ....[26]....
        /*02a0*/ 	.word	0x00000ba0
        /*02a4*/ 	.word	0x000000ff
        /*02a8*/ 	.word	0x000000d0
        /*02ac*/ 	.short	0x0100
        /*02ae*/ 	.byte	0x09
	.zero		1


	//   ....[27]....
        /*02b0*/ 	.word	0x00000bb0
        /*02b4*/ 	.word	0x000000ff
        /*02b8*/ 	.word	0x000000f0
        /*02bc*/ 	.short	0x0100
        /*02be*/ 	.byte	0x09
	.zero		1


	//   ....[28]....
        /*02c0*/ 	.word	0x00000bc0
        /*02c4*/ 	.word	0x000000ff
        /*02c8*/ 	.word	0x000000d8
        /*02cc*/ 	.short	0x0100
        /*02ce*/ 	.byte	0x09
	.zero		1


	//   ....[29]....
        /*02d0*/ 	.word	0x00000bd0
        /*02d4*/ 	.word	0x000000ff
        /*02d8*/ 	.word	0x000000f8
        /*02dc*/ 	.short	0x0100
        /*02de*/ 	.byte	0x09
	.zero		1


	//   ....[30]....
        /*02e0*/ 	.word	0x00000be0
        /*02e4*/ 	.word	0x000000ff
        /*02e8*/ 	.word	0x000000e0
        /*02ec*/ 	.short	0x0100
        /*02ee*/ 	.byte	0x09
	.zero		1


	//   ....[31]....
        /*02f0*/ 	.word	0x00000bf0
        /*02f4*/ 	.word	0x000000ff
        /*02f8*/ 	.word	0x00000100
        /*02fc*/ 	.short	0x0100
        /*02fe*/ 	.byte	0x09
	.zero		1


	//   ....[32]....
        /*0300*/ 	.word	0x00000c00
        /*0304*/ 	.word	0x000000ff
        /*0308*/ 	.word	0x000000e8
        /*030c*/ 	.short	0x0100
        /*030e*/ 	.byte	0x09
	.zero		1


	//   ....[33]....
        /*0310*/ 	.word	0x00000c10
        /*0314*/ 	.word	0x000000ff
        /*0318*/ 	.word	0x00000108
        /*031c*/ 	.short	0x0100
        /*031e*/ 	.byte	0x09
	.zero		1


	//   ....[34]....
        /*0320*/ 	.word	0x00000d00
        /*0324*/ 	.word	0x000000ff
        /*0328*/ 	.word	0x00000110
        /*032c*/ 	.short	0x0100
        /*032e*/ 	.byte	0x08
	.zero		1


	//   ....[35]....
        /*0330*/ 	.word	0x00000d10
        /*0334*/ 	.word	0x000000ff
        /*0338*/ 	.word	0x00000120
        /*033c*/ 	.short	0x0100
        /*033e*/ 	.byte	0x08
	.zero		1


	//   ....[36]....
        /*0340*/ 	.word	0x00000d20
        /*0344*/ 	.word	0x000000ff
        /*0348*/ 	.word	0x00000118
        /*034c*/ 	.short	0x0100
        /*034e*/ 	.byte	0x08
	.zero		1


	//   ....[37]....
        /*0350*/ 	.word	0x00000d30
        /*0354*/ 	.word	0x000000ff
        /*0358*/ 	.word	0x00000128
        /*035c*/ 	.short	0x0100
        /*035e*/ 	.byte	0x08
	.zero		1


	//   ....[38]....
        /*0360*/ 	.word	0x00000e20
        /*0364*/ 	.word	0x000000ff
        /*0368*/ 	.word	0x00000130
        /*036c*/ 	.short	0x0100
        /*036e*/ 	.byte	0x06
	.zero		1


	//   ....[39]....
        /*0370*/ 	.word	0x00001840
        /*0374*/ 	.word	0x00000003
        /*0378*/ 	.word	0x00000120
        /*037c*/ 	.short	0x010a
        /*037e*/ 	.byte	0xff
	.zero		1


	//   ....[40]....
        /*0380*/ 	.word	0x00001870
        /*0384*/ 	.word	0x00000003
        /*0388*/ 	.word	0x00000110
        /*038c*/ 	.short	0x0101
        /*038e*/ 	.byte	0xff
	.zero		1


	//   ....[41]....
        /*0390*/ 	.word	0x00001970
        /*0394*/ 	.word	0x000000ff
        /*0398*/ 	.word	0x00000040
        /*039c*/ 	.short	0x010a
        /*039e*/ 	.byte	0x08
	.zero		1


	//   ....[42]....
        /*03a0*/ 	.word	0x00001a40
        /*03a4*/ 	.word	0x000000ff
        /*03a8*/ 	.word	0x00000040
        /*03ac*/ 	.short	0x010a
        /*03ae*/ 	.byte	0x21
	.zero		1


	//   ....[43]....
        /*03b0*/ 	.word	0x00001bf0
        /*03b4*/ 	.word	0x000000ff
        /*03b8*/ 	.word	0x00000040
        /*03bc*/ 	.short	0x010a
        /*03be*/ 	.byte	0x08
	.zero		1


	//   ....[44]....
        /*03c0*/ 	.word	0x00001cf0
        /*03c4*/ 	.word	0x000000ff
        /*03c8*/ 	.word	0x000000a8
        /*03cc*/ 	.short	0x0101
        /*03ce*/ 	.byte	0x04
	.zero		1


	//   ....[45]....
        /*03d0*/ 	.word	0x00001d10
        /*03d4*/ 	.word	0x000000ff
        /*03d8*/ 	.word	0x00000040
        /*03dc*/ 	.short	0x010a
        /*03de*/ 	.byte	0x08
	.zero		1


	//   ....[46]....
        /*03e0*/ 	.word	0x00001d90
        /*03e4*/ 	.word	0x000000ff
        /*03e8*/ 	.word	0x00000040
        /*03ec*/ 	.short	0x010a
        /*03ee*/ 	.byte	0x11
	.zero		1


	//   ....[47]....
        /*03f0*/ 	.word	0x00001f20
        /*03f4*/ 	.word	0x000000ff
        /*03f8*/ 	.word	0x00000040
        /*03fc*/ 	.short	0x010a
        /*03fe*/ 	.byte	0x08
	.zero		1


	//   ....[48]....
        /*0400*/ 	.word	0x00002070
        /*0404*/ 	.word	0x00000002
        /*0408*/ 	.word	0x000000b0
        /*040c*/ 	.short	0x010a
        /*040e*/ 	.byte	0xff
	.zero		1


	//   ....[49]....
        /*0410*/ 	.word	0x00002130
        /*0414*/ 	.word	0x00000002
        /*0418*/ 	.word	0x00000000
        /*041c*/ 	.short	0x0101
        /*041e*/ 	.byte	0xff
	.zero		1


	//   ....[50]....
        /*0420*/ 	.word	0x00002690
        /*0424*/ 	.word	0x000000ff
        /*0428*/ 	.word	0x00000000
        /*042c*/ 	.short	0x010a
        /*042e*/ 	.byte	0x05
	.zero		1


	//   ....[51]....
        /*0430*/ 	.word	0x00002720
        /*0434*/ 	.word	0x000000ff
        /*0438*/ 	.word	0x00000000
        /*043c*/ 	.short	0x010a
        /*043e*/ 	.byte	0x05
	.zero		1


	//   ....[52]....
        /*0440*/ 	.word	0x000027b0
        /*0444*/ 	.word	0x000000ff
        /*0448*/ 	.word	0x00000000
        /*044c*/ 	.short	0x010a
        /*044e*/ 	.byte	0x05
	.zero		1


	//   ....[53]....
        /*0450*/ 	.word	0x00002840
        /*0454*/ 	.word	0x000000ff
        /*0458*/ 	.word	0x00000000
        /*045c*/ 	.short	0x010a
        /*045e*/ 	.byte	0x05
	.zero		1


	//   ....[54]....
        /*0460*/ 	.word	0x000028d0
        /*0464*/ 	.word	0x000000ff
        /*0468*/ 	.word	0x00000000
        /*046c*/ 	.short	0x010a
        /*046e*/ 	.byte	0x05
	.zero		1


	//   ....[55]....
        /*0470*/ 	.word	0x00002960
        /*0474*/ 	.word	0x000000ff
        /*0478*/ 	.word	0x00000000
        /*047c*/ 	.short	0x010a
        /*047e*/ 	.byte	0x05
	.zero		1


	//   ....[56]....
        /*0480*/ 	.word	0x000029f0
        /*0484*/ 	.word	0x000000ff
        /*0488*/ 	.word	0x00000000
        /*048c*/ 	.short	0x010a
        /*048e*/ 	.byte	0x05
	.zero		1


	//   ....[57]....
        /*0490*/ 	.word	0x00002a90
        /*0494*/ 	.word	0x00000000
        /*0498*/ 	.word	0x00000000
        /*049c*/ 	.short	0x010a
        /*049e*/ 	.byte	0xff
	.zero		1


	//   ....[58]....
        /*04a0*/ 	.word	0x00002bc0
        /*04a4*/ 	.word	0x00000000
        /*04a8*/ 	.word	0x00000110
        /*04ac*/ 	.short	0x010a
        /*04ae*/ 	.byte	0xff
	.zero		1


	//   ....[59]....
        /*04b0*/ 	.word	0x00002c30
        /*04b4*/ 	.word	0x00000004
        /*04b8*/ 	.word	0x00000000
        /*04bc*/ 	.short	0x0101
        /*04be*/ 	.byte	0xff
	.zero		1


	//   ....[60]....
        /*04c0*/ 	.word	0x00002c50
        /*04c4*/ 	.word	0x000000ff
        /*04c8*/ 	.word	0x000000c0
        /*04cc*/ 	.short	0x010a
        /*04ce*/ 	.byte	0x05
	.zero		1


	//   ....[61]....
        /*04d0*/ 	.word	0x00002d70
        /*04d4*/ 	.word	0x00000000
        /*04d8*/ 	.word	0x000000b0
        /*04dc*/ 	.short	0x010a
        /*04de*/ 	.byte	0xff
	.zero		1


	//   ....[62]....
        /*04e0*/ 	.word	0x00002e70
        /*04e4*/ 	.word	0x00000000
        /*04e8*/ 	.word	0x00000000
        /*04ec*/ 	.short	0x0101
        /*04ee*/ 	.byte	0xff
	.zero		1


	//   ....[63]....
        /*04f0*/ 	.word	0x00002f00
        /*04f4*/ 	.word	0x000000ff
        /*04f8*/ 	.word	0x000000c0
        /*04fc*/ 	.short	0x0106
        /*04fe*/ 	.byte	0x05
	.zero		1


	//   ....[64]....
        /*0500*/ 	.word	0x00002f20
        /*0504*/ 	.word	0x000000ff
        /*0508*/ 	.word	0x000000c0
        /*050c*/ 	.short	0x010a
        /*050e*/ 	.byte	0x05
	.zero		1


	//   ....[65]....
        /*0510*/ 	.word	0x00002fb0
        /*0514*/ 	.word	0x000000ff
        /*0518*/ 	.word	0x000000c0
        /*051c*/ 	.short	0x0106
        /*051e*/ 	.byte	0x04
	.zero		1


	//   ....[66]....
        /*0520*/ 	.word	0x00002ff0
        /*0524*/ 	.word	0x00000000
        /*0528*/ 	.word	0x000000c0
        /*052c*/ 	.short	0x010a
        /*052e*/ 	.byte	0xff
	.zero		1


	//   ....[67]....
        /*0530*/ 	.word	0x00003230
        /*0534*/ 	.word	0x000000ff
        /*0538*/ 	.word	0x00000008
        /*053c*/ 	.short	0x010a
        /*053e*/ 	.byte	0x06
	.zero		1


	//   ....[68]....
        /*0540*/ 	.word	0x00003250
        /*0544*/ 	.word	0x000000ff
        /*0548*/ 	.word	0x00000008
        /*054c*/ 	.short	0x010a
        /*054e*/ 	.byte	0x06
	.zero		1


	//   ....[69]....
        /*0550*/ 	.word	0x000033e0
        /*0554*/ 	.word	0x000000ff
        /*0558*/ 	.word	0x00000008
        /*055c*/ 	.short	0x010a
        /*055e*/ 	.byte	0x06
	.zero		1


	//   ....[70]....
        /*0560*/ 	.word	0x00003400
        /*0564*/ 	.word	0x000000ff
        /*0568*/ 	.word	0x00000008
        /*056c*/ 	.short	0x010a
        /*056e*/ 	.byte	0x06
	.zero		1


	//   ....[71]....
        /*0570*/ 	.word	0x000034c0
        /*0574*/ 	.word	0x000000ff
        /*0578*/ 	.word	0x00000000
        /*057c*/ 	.short	0x0101
        /*057e*/ 	.byte	0x07
	.zero		1


	//   ....[72]....
        /*0580*/ 	.word	0x00003800
        /*0584*/ 	.word	0x00000000
        /*0588*/ 	.word	0x000000b0
        /*058c*/ 	.short	0x010a
        /*058e*/ 	.byte	0xff
	.zero		1


	//   ....[73]....
        /*0590*/ 	.word	0x000038c0
        /*0594*/ 	.word	0x00000000
        /*0598*/ 	.word	0x00000000
        /*059c*/ 	.short	0x0101
        /*059e*/ 	.byte	0xff
	.zero		1


	//   ....[74]....
        /*05a0*/ 	.word	0x00003980
        /*05a4*/ 	.word	0x000000ff
        /*05a8*/ 	.word	0x00000000
        /*05ac*/ 	.short	0x010a
        /*05ae*/ 	.byte	0x08
	.zero		1


	//   ....[75]....
        /*05b0*/ 	.word	0x00003990
        /*05b4*/ 	.word	0x000000ff
        /*05b8*/ 	.word	0x000000f0
        /*05bc*/ 	.short	0x010a
        /*05be*/ 	.byte	0x09
	.zero		1


	//   ....[76]....
        /*05c0*/ 	.word	0x00003a40
        /*05c4*/ 	.word	0x000000ff
        /*05c8*/ 	.word	0x00000000
        /*05cc*/ 	.short	0x010a
        /*05ce*/ 	.byte	0x08
	.zero		1


	//   ....[77]....
        /*05d0*/ 	.word	0x00003b70
        /*05d4*/ 	.word	0x000000ff
        /*05d8*/ 	.word	0x00000000
        /*05dc*/ 	.short	0x010a
        /*05de*/ 	.byte	0x1e
	.zero		1


	//   ....[78]....
        /*05e0*/ 	.word	0x00003e70
        /*05e4*/ 	.word	0x000000ff
        /*05e8*/ 	.word	0x00000000
        /*05ec*/ 	.short	0x010a
        /*05ee*/ 	.byte	0x08
	.zero		1


	//   ....[79]....
        /*05f0*/ 	.word	0x00003f00
        /*05f4*/ 	.word	0x000000ff
        /*05f8*/ 	.word	0x00000000
        /*05fc*/ 	.short	0x010a
        /*05fe*/ 	.byte	0x08
	.zero		1


	//   ....[80]....
        /*0600*/ 	.word	0x00003f90
        /*0604*/ 	.word	0x000000ff
        /*0608*/ 	.word	0x00000000
        /*060c*/ 	.short	0x010a
        /*060e*/ 	.byte	0x08
	.zero		1


	//   ....[81]....
        /*0610*/ 	.word	0x00004030
        /*0614*/ 	.word	0x00000000
        /*0618*/ 	.word	0x00000000
        /*061c*/ 	.short	0x010a
        /*061e*/ 	.byte	0xff
	.zero		1


	//   ....[82]....
        /*0620*/ 	.word	0x00004070
        /*0624*/ 	.word	0x00000000
        /*0628*/ 	.word	0x00000000
        /*062c*/ 	.short	0x010a
        /*062e*/ 	.byte	0xff
	.zero		1


	//   ....[83]....
        /*0630*/ 	.word	0x000040e0
        /*0634*/ 	.word	0x000000ff
        /*0638*/ 	.word	0x00000000
        /*063c*/ 	.short	0x0101
        /*063e*/ 	.byte	0x05
	.zero		1


	//   ....[84]....
        /*0640*/ 	.word	0x00004120
        /*0644*/ 	.word	0x000000ff
        /*0648*/ 	.word	0x00000130
        /*064c*/ 	.short	0x010a
        /*064e*/ 	.byte	0x07
	.zero		1


	//   ....[85]....
        /*0650*/ 	.word	0x00004170
        /*0654*/ 	.word	0x000000ff
        /*0658*/ 	.word	0x00000000
        /*065c*/ 	.short	0x0101
        /*065e*/ 	.byte	0x05
	.zero		1


	//   ....[86]....
        /*0660*/ 	.word	0x000045a0
        /*0664*/ 	.word	0x00000000
        /*0668*/ 	.word	0x000000b0
        /*066c*/ 	.short	0x010a
        /*066e*/ 	.byte	0xff
	.zero		1


	//   ....[87]....
        /*0670*/ 	.word	0x00004660
        /*0674*/ 	.word	0x00000000
        /*0678*/ 	.word	0x00000000
        /*067c*/ 	.short	0x0101
        /*067e*/ 	.byte	0xff
	.zero		1


	//   ....[88]....
        /*0680*/ 	.word	0x00004980
        /*0684*/ 	.word	0x000000ff
        /*0688*/ 	.word	0x000000a8
        /*068c*/ 	.short	0x010a
        /*068e*/ 	.byte	0x06
	.zero		1


	//   ....[89]....
        /*0690*/ 	.word	0x00004b70
        /*0694*/ 	.word	0x000000ff
        /*0698*/ 	.word	0x00000090
        /*069c*/ 	.short	0x010a
        /*069e*/ 	.byte	0x06
	.zero		1


	//   ....[90]....
        /*06a0*/ 	.word	0x00004d40
        /*06a4*/ 	.word	0x000000ff
        /*06a8*/ 	.word	0x00000080
        /*06ac*/ 	.short	0x010b
        /*06ae*/ 	.byte	0x06
	.zero		1


	//   ....[91]....
        /*06b0*/ 	.word	0x00004db0
        /*06b4*/ 	.word	0x000000ff
        /*06b8*/ 	.word	0x00000000
        /*06bc*/ 	.short	0x0101
        /*06be*/ 	.byte	0x08
	.zero		1


	//   ....[92]....
        /*06c0*/ 	.word	0x00004de0
        /*06c4*/ 	.word	0x000000ff
        /*06c8*/ 	.word	0x00000098
        /*06cc*/ 	.short	0x010a
        /*06ce*/ 	.byte	0x06
	.zero		1


	//   ....[93]....
        /*06d0*/ 	.word	0x00004ff0
        /*06d4*/ 	.word	0x000000ff
        /*06d8*/ 	.word	0x00000088
        /*06dc*/ 	.short	0x010b
        /*06de*/ 	.byte	0x06
	.zero		1


	//   ....[94]....
        /*06e0*/ 	.word	0x00005010
        /*06e4*/ 	.word	0x000000ff
        /*06e8*/ 	.word	0x00000000
        /*06ec*/ 	.short	0x0101
        /*06ee*/ 	.byte	0x0d
	.zero		1


	//   ....[95]....
        /*06f0*/ 	.word	0x00005040
        /*06f4*/ 	.word	0x000000ff
        /*06f8*/ 	.word	0x00000090
        /*06fc*/ 	.short	0x010a
        /*06fe*/ 	.byte	0x06
	.zero		1


	//   ....[96]....
        /*0700*/ 	.word	0x00005080
        /*0704*/ 	.word	0x00000000
        /*0708*/ 	.word	0x00000098
        /*070c*/ 	.short	0x010a
        /*070e*/ 	.byte	0xff
	.zero		1


	//   ....[97]....
        /*0710*/ 	.word	0x000053c0
        /*0714*/ 	.word	0x00000000
        /*0718*/ 	.word	0x000000b0
        /*071c*/ 	.short	0x010a
        /*071e*/ 	.byte	0xff
	.zero		1


	//   ....[98]....
        /*0720*/ 	.word	0x000054d0
        /*0724*/ 	.word	0x00000000
        /*0728*/ 	.word	0x00000000
        /*072c*/ 	.short	0x0101
        /*072e*/ 	.byte	0xff
	.zero		1


	//   ....[99]....
        /*0730*/ 	.word	0x00005f30
        /*0734*/ 	.word	0x00000003
        /*0738*/ 	.word	0x00000080
        /*073c*/ 	.short	0x010a
        /*073e*/ 	.byte	0xff
	.zero		1


	//   ....[100]....
        /*0740*/ 	.word	0x00005f70
        /*0744*/ 	.word	0x000000ab
        /*0748*/ 	.word	0x000000d0
        /*074c*/ 	.short	0x010a
        /*074e*/ 	.byte	0xff
	.zero		1


	//   ....[101]....
        /*0750*/ 	.word	0x000060b0
        /*0754*/ 	.word	0x00000003
        /*0758*/ 	.word	0x00000080
        /*075c*/ 	.short	0x010a
        /*075e*/ 	.byte	0xff
	.zero		1


	//   ....[102]....
        /*0760*/ 	.word	0x000061f0
        /*0764*/ 	.word	0x00000000
        /*0768*/ 	.word	0x00000000
        /*076c*/ 	.short	0x0101
        /*076e*/ 	.byte	0xff
	.zero		1


	//   ....[103]....
        /*0770*/ 	.word	0x00006270
        /*0774*/ 	.word	0x000000ab
        /*0778*/ 	.word	0x000000d0
        /*077c*/ 	.short	0x010a
        /*077e*/ 	.byte	0xff
	.zero		1


	//   ....[104]....
        /*0780*/ 	.word	0x00007600
        /*0784*/ 	.word	0x0000007c
        /*0788*/ 	.word	0x00000080
        /*078c*/ 	.short	0x010a
        /*078e*/ 	.byte	0xff
	.zero		1


	//   ....[105]....
        /*0790*/ 	.word	0x000076d0
        /*0794*/ 	.word	0x0000007c
        /*0798*/ 	.word	0x00000080
        /*079c*/ 	.short	0x010a
        /*079e*/ 	.byte	0xff
	.zero		1


	//   ....[106]....
        /*07a0*/ 	.word	0x00007830
        /*07a4*/ 	.word	0x00000003
        /*07a8*/ 	.word	0x00000000
        /*07ac*/ 	.short	0x0101
        /*07ae*/ 	.byte	0xff
	.zero		1


	//   ....[107]....
        /*07b0*/ 	.word	0x00007b10
        /*07b4*/ 	.word	0x000000ab
        /*07b8*/ 	.word	0x00000000
        /*07bc*/ 	.short	0x0101
        /*07be*/ 	.byte	0xff
	.zero		1


	//   ....[108]....
        /*07c0*/ 	.word	0x00008d80
        /*07c4*/ 	.word	0x00000003
        /*07c8*/ 	.word	0x00000120
        /*07cc*/ 	.short	0x010a
        /*07ce*/ 	.byte	0xff
	.zero		1


	//   ....[109]....
        /*07d0*/ 	.word	0x00008de0
        /*07d4*/ 	.word	0x00000002
        /*07d8*/ 	.word	0x00000040
        /*07dc*/ 	.short	0x010a
        /*07de*/ 	.byte	0xff
	.zero		1


	//   ....[110]....
        /*07e0*/ 	.word	0x00008e40
        /*07e4*/ 	.word	0x00000002
        /*07e8*/ 	.word	0x00000040
        /*07ec*/ 	.short	0x010a
        /*07ee*/ 	.byte	0xff
	.zero		1


	//   ....[111]....
        /*07f0*/ 	.word	0x00008e90
        /*07f4*/ 	.word	0x00000002
        /*07f8*/ 	.word	0x000000b0
        /*07fc*/ 	.short	0x010a
        /*07fe*/ 	.byte	0xff
	.zero		1


	//   ....[112]....
        /*0800*/ 	.word	0x00008ef0
        /*0804*/ 	.word	0x00000000
        /*0808*/ 	.word	0x00000000
        /*080c*/ 	.short	0x010a
        /*080e*/ 	.byte	0xff
	.zero		1


	//   ....[113]....
        /*0810*/ 	.word	0x00008f50
        /*0814*/ 	.word	0x00000000
        /*0818*/ 	.word	0x00000000
        /*081c*/ 	.short	0x010a
        /*081e*/ 	.byte	0xff
	.zero		1


	//   ....[114]....
        /*0820*/ 	.word	0x00008fb0
        /*0824*/ 	.word	0x00000000
        /*0828*/ 	.word	0x00000000
        /*082c*/ 	.short	0x010a
        /*082e*/ 	.byte	0xff
	.zero		1


	//   ....[115]....
        /*0830*/ 	.word	0x00009010
        /*0834*/ 	.word	0x00000000
        /*0838*/ 	.word	0x00000000
        /*083c*/ 	.short	0x010a
        /*083e*/ 	.byte	0xff
	.zero		1


	//   ....[116]....
        /*0840*/ 	.word	0x00009070
        /*0844*/ 	.word	0x00000000
        /*0848*/ 	.word	0x00000000
        /*084c*/ 	.short	0x010a
        /*084e*/ 	.byte	0xff
	.zero		1


	//   ....[117]....
        /*0850*/ 	.word	0x000090d0
        /*0854*/ 	.word	0x00000000
        /*0858*/ 	.word	0x00000000
        /*085c*/ 	.short	0x010a
        /*085e*/ 	.byte	0xff
	.zero		1


	//   ....[118]....
        /*0860*/ 	.word	0x00009130
        /*0864*/ 	.word	0x00000000
        /*0868*/ 	.word	0x00000000
        /*086c*/ 	.short	0x010a
        /*086e*/ 	.byte	0xff
	.zero		1


	//   ....[119]....
        /*0870*/ 	.word	0x00009180
        /*0874*/ 	.word	0x00000000
        /*0878*/ 	.word	0x00000110
        /*087c*/ 	.short	0x010a
        /*087e*/ 	.byte	0xff
	.zero		1


	//   ....[120]....
        /*0880*/ 	.word	0x000091e0
        /*0884*/ 	.word	0x00000000
        /*0888*/ 	.word	0x000000c0
        /*088c*/ 	.short	0x010a
        /*088e*/ 	.byte	0xff
	.zero		1


	//   ....[121]....
        /*0890*/ 	.word	0x00009230
        /*0894*/ 	.word	0x00000000
        /*0898*/ 	.word	0x000000b0
        /*089c*/ 	.short	0x010a
        /*089e*/ 	.byte	0xff
	.zero		1


	//   ....[122]....
        /*08a0*/ 	.word	0x00009290
        /*08a4*/ 	.word	0x00000000
        /*08a8*/ 	.word	0x000000c0
        /*08ac*/ 	.short	0x010a
        /*08ae*/ 	.byte	0xff
	.zero		1


	//   ....[123]....
        /*08b0*/ 	.word	0x000092f0
        /*08b4*/ 	.word	0x00000004
        /*08b8*/ 	.word	0x00000008
        /*08bc*/ 	.short	0x010a
        /*08be*/ 	.byte	0xff
	.zero		1


	//   ....[124]....
        /*08c0*/ 	.word	0x000093d0
        /*08c4*/ 	.word	0x00000002
        /*08c8*/ 	.word	0x00000008
        /*08cc*/ 	.short	0x010a
        /*08ce*/ 	.byte	0xff
	.zero		1


	//   ....[125]....
        /*08d0*/ 	.word	0x00009420
        /*08d4*/ 	.word	0x00000000
        /*08d8*/ 	.word	0x000000b0
        /*08dc*/ 	.short	0x010a
        /*08de*/ 	.byte	0xff
	.zero		1


	//   ....[126]....
        /*08e0*/ 	.word	0x00009480
        /*08e4*/ 	.word	0x00000000
        /*08e8*/ 	.word	0x000000f0
        /*08ec*/ 	.short	0x010a
        /*08ee*/ 	.byte	0xff
	.zero		1


	//   ....[127]....
        /*08f0*/ 	.word	0x000094e0
        /*08f4*/ 	.word	0x00000000
        /*08f8*/ 	.word	0x00000000
        /*08fc*/ 	.short	0x010a
        /*08fe*/ 	.byte	0xff
	.zero		1


	//   ....[128]....
        /*0900*/ 	.word	0x00009540
        /*0904*/ 	.word	0x00000000
        /*0908*/ 	.word	0x00000000
        /*090c*/ 	.short	0x010a
        /*090e*/ 	.byte	0xff
	.zero		1


	//   ....[129]....
        /*0910*/ 	.word	0x000095a0
        /*0914*/ 	.word	0x00000000
        /*0918*/ 	.word	0x00000000
        /*091c*/ 	.short	0x010a
        /*091e*/ 	.byte	0xff
	.zero		1


	//   ....[130]....
        /*0920*/ 	.word	0x00009600
        /*0924*/ 	.word	0x00000000
        /*0928*/ 	.word	0x00000000
        /*092c*/ 	.short	0x010a
        /*092e*/ 	.byte	0xff
	.zero		1


	//   ....[131]....
        /*0930*/ 	.word	0x00009660
        /*0934*/ 	.word	0x00000000
        /*0938*/ 	.word	0x00000130
        /*093c*/ 	.short	0x010a
        /*093e*/ 	.byte	0xff
	.zero		1


	//   ....[132]....
        /*0940*/ 	.word	0x000096b0
        /*0944*/ 	.word	0x00000000
        /*0948*/ 	.word	0x000000b0
        /*094c*/ 	.short	0x010a
        /*094e*/ 	.byte	0xff
	.zero		1


	//   ....[133]....
        /*0950*/ 	.word	0x00009710
        /*0954*/ 	.word	0x00000000
        /*0958*/ 	.word	0x000000a8
        /*095c*/ 	.short	0x010a
        /*095e*/ 	.byte	0xff
	.zero		1


	//   ....[134]....
        /*0960*/ 	.word	0x00009770
        /*0964*/ 	.word	0x00000003
        /*0968*/ 	.word	0x00000090
        /*096c*/ 	.short	0x010a
        /*096e*/ 	.byte	0xff
	.zero		1


	//   ....[135]....
        /*0970*/ 	.word	0x000097d0
        /*0974*/ 	.word	0x00000003
        /*0978*/ 	.word	0x00000098
        /*097c*/ 	.short	0x010a
        /*097e*/ 	.byte	0xff
	.zero		1


	//   ....[136]....
        /*0980*/ 	.word	0x00009830
        /*0984*/ 	.word	0x00000000
        /*0988*/ 	.word	0x00000090
        /*098c*/ 	.short	0x010a
        /*098e*/ 	.byte	0xff
	.zero		1


	//   ....[137]....
        /*0990*/ 	.word	0x00009880
        /*0994*/ 	.word	0x00000000
        /*0998*/ 	.word	0x000000b0
        /*099c*/ 	.short	0x010a
        /*099e*/ 	.byte	0xff
	.zero		1


	//   ....[138]....
        /*09a0*/ 	.word	0x000098d0
        /*09a4*/ 	.word	0x00000003
        /*09a8*/ 	.word	0x00000080
        /*09ac*/ 	.short	0x010a
        /*09ae*/ 	.byte	0xff
	.zero		1


	//   ....[139]....
        /*09b0*/ 	.word	0x00009920
        /*09b4*/ 	.word	0x000000ab
        /*09b8*/ 	.word	0x000000d0
        /*09bc*/ 	.short	0x010a
        /*09be*/ 	.byte	0xff
	.zero		1


	//   ....[140]....
        /*09c0*/ 	.word	0x00009970
        /*09c4*/ 	.word	0x0000007c
        /*09c8*/ 	.word	0x00000080
        /*09cc*/ 	.short	0x010a
        /*09ce*/ 	.byte	0xff
	.zero		1


	//----- nvinfo : EIATTR_NUM_MBARRIERS
	.align		4
.L_47:
        /*09d0*/ 	.byte	0x03, 0x38
        /*09d2*/ 	.short	0x0027


	//----- nvinfo : EIATTR_EXIT_INSTR_OFFSETS
	.align		4
        /*09d4*/ 	.byte	0x04, 0x1c
        /*09d6*/ 	.short	(.L_49 - .L_48)


	//   ....[0]....
.L_48:
        /*09d8*/ 	.word	0x00002ac0


	//   ....[1]....
        /*09dc*/ 	.word	0x00002fc0


	//   ....[2]....
        /*09e0*/ 	.word	0x00003020


	//   ....[3]....
        /*09e4*/ 	.word	0x000043a0


	//   ....[4]....
        /*09e8*/ 	.word	0x000050b0


	//   ....[5]....
        /*09ec*/ 	.word	0x000050f0


	//   ....[6]....
        /*09f0*/ 	.word	0x00008d70


	//----- nvinfo : EIATTR_MAX_THREADS
	.align		4
.L_49:
        /*09f4*/ 	.byte	0x04, 0x05
        /*09f6*/ 	.short	(.L_51 - .L_50)
.L_50:
        /*09f8*/ 	.word	0x00000100
        /*09fc*/ 	.word	0x00000001
        /*0a00*/ 	.word	0x00000001


	//----- nvinfo : EIATTR_CRS_STACK_SIZE
	.align		4
.L_51:
        /*0a04*/ 	.byte	0x04, 0x1e
        /*0a06*/ 	.short	(.L_53 - .L_52)
.L_52:
        /*0a08*/ 	.word	0x00000000


	//----- nvinfo : EIATTR_CBANK_PARAM_SIZE
	.align		4
.L_53:
        /*0a0c*/ 	.byte	0x03, 0x19
        /*0a0e*/ 	.short	0x0800


	//----- nvinfo : EIATTR_PARAM_CBANK
	.align		4
        /*0a10*/ 	.byte	0x04, 0x0a
        /*0a12*/ 	.short	(.L_55 - .L_54)
	.align		4
.L_54:
        /*0a14*/ 	.word	index@(.nv.constant0._ZN7cutlass13device_kernelINS_4gemm6kernel13GemmUniversalIN4cute5tupleIJiiiiEEENS1_10collective13CollectiveMmaINS1_35MainloopSm100TmaUmmaWarpSpecializedILi8ELi2ELi4ENS5_IJNS4_1CILi2EEENSA_ILi1EEESC_EEEEENS5_IJNSA_ILi256EEENSA_ILi128EEESG_EEEaNS5_IJlSC_lEEEaSI_NS4_8TiledMMAINS4_8MMA_AtomIJNS4_21SM100_MMA_S8_2x1SM_SSIaaiLi256ELi128ELNS4_4UMMA5MajorE0ELSN_0ELNSM_8SaturateE0EEEEEENS4_6LayoutINS5_IJSC_SC_SC_EEENS5_IJNSA_ILi0EEEST_ST_EEEEENS5_IJNS4_10UnderscoreESW_SW_EEEEENS4_18SM100_TMA_2SM_LOADENS4_14ComposedLayoutINS4_7SwizzleILi3ELi4ELi3EEENS4_18smem_ptr_flag_bitsILi8EEENSR_INS5_IJNSA_ILi8EEESG_EEENS5_IJSG_SC_EEEEEEEvNS4_8identityESZ_S19_vS1A_EENS_8epilogue10collective18CollectiveEpilogueINS1C_23Sm100TmaWarpSpecializedILi2ELi2ELi64ELb0ELb0EEEJNS5_IJSG_SG_SG_EEENS5_IJNSR_ISG_SC_EENSR_INSA_ILi64EEESC_EEEEEaSI_aSI_NS1C_6fusion15FusionCallbacksIS1G_NS1M_17LinearCombinationIaiaiLNS_15FloatRoundStyleE2EEES1H_S1L_JEEENS4_5SM1004TMEM4LOAD26SM100_TMEM_LOAD_32dp32b64xENS4_13SM90_TMA_LOADENS10_INS11_ILi2ELi4ELi3EEES14_NSR_INS5_IJS15_S1J_EEENS5_IJS1J_SC_EEEEEEENS4_39AutoVectorizingCopyWithAssumedAlignmentILi128EEENS4_14SM90_TMA_STOREES21_S23_S23_EEEvvEEEEvNT_6ParamsE)
        /*0a18*/ 	.short	0x0380
        /*0a1a*/ 	.short	0x0800


	//----- nvinfo : EIATTR_SW_WAR
	.align		4
.L_55:
        /*0a1c*/ 	.byte	0x04, 0x36
        /*0a1e*/ 	.short	(.L_57 - .L_56)
.L_56:
        /*0a20*/ 	.word	0x00000008
.L_57:


//--------------------- .nv.callgraph             --------------------------
	.section	.nv.callgraph,"",@"SHT_CUDA_CALLGRAPH"
	.align	4
	.sectionentsize	8
	.align		4
        /*0000*/ 	.word	0x00000000
	.align		4
        /*0004*/ 	.word	0xffffffff
	.align		4
        /*0008*/ 	.word	index@(_ZN7cutlass13device_kernelINS_4gemm6kernel13GemmUniversalIN4cute5tupleIJiiiiEEENS1_10collective13CollectiveMmaINS1_35MainloopSm100TmaUmmaWarpSpecializedILi8ELi2ELi4ENS5_IJNS4_1CILi2EEENSA_ILi1EEESC_EEEEENS5_IJNSA_ILi256EEENSA_ILi128EEESG_EEEaNS5_IJlSC_lEEEaSI_NS4_8TiledMMAINS4_8MMA_AtomIJNS4_21SM100_MMA_S8_2x1SM_SSIaaiLi256ELi128ELNS4_4UMMA5MajorE0ELSN_0ELNSM_8SaturateE0EEEEEENS4_6LayoutINS5_IJSC_SC_SC_EEENS5_IJNSA_ILi0EEEST_ST_EEEEENS5_IJNS4_10UnderscoreESW_SW_EEEEENS4_18SM100_TMA_2SM_LOADENS4_14ComposedLayoutINS4_7SwizzleILi3ELi4ELi3EEENS4_18smem_ptr_flag_bitsILi8EEENSR_INS5_IJNSA_ILi8EEESG_EEENS5_IJSG_SC_EEEEEEEvNS4_8identityESZ_S19_vS1A_EENS_8epilogue10collective18CollectiveEpilogueINS1C_23Sm100TmaWarpSpecializedILi2ELi2ELi64ELb0ELb0EEEJNS5_IJSG_SG_SG_EEENS5_IJNSR_ISG_SC_EENSR_INSA_ILi64EEESC_EEEEEaSI_aSI_NS1C_6fusion15FusionCallbacksIS1G_NS1M_17LinearCombinationIaiaiLNS_15FloatRoundStyleE2EEES1H_S1L_JEEENS4_5SM1004TMEM4LOAD26SM100_TMEM_LOAD_32dp32b64xENS4_13SM90_TMA_LOADENS10_INS11_ILi2ELi4ELi3EEES14_NSR_INS5_IJS15_S1J_EEENS5_IJS1J_SC_EEEEEEENS4_39AutoVectorizingCopyWithAssumedAlignmentILi128EEENS4_14SM90_TMA_STOREES21_S23_S23_EEEvvEEEEvNT_6ParamsE)
	.align		4
        /*000c*/ 	.word	index@(__assertfail)
	.align		4
        /*0010*/ 	.word	0x00000000
	.align		4
        /*0014*/ 	.word	0xfffffffe
	.align		4
        /*0018*/ 	.word	0x00000000
	.align		4
        /*001c*/ 	.word	0xfffffffd
	.align		4
        /*0020*/ 	.word	0x00000000
	.align		4
        /*0024*/ 	.word	0xfffffffc


//--------------------- .nv.constant4             --------------------------
	.section	.nv.constant4,"a",@progbits
	.align	8
	.align		8
.nv.constant4:
        /*0000*/ 	.dword	__assertfail
	.align		8
        /*0008*/ 	.dword	__unnamed_1
	.align		8
        /*0010*/ 	.dword	__unnamed_2
	.align		8
        /*0018*/ 	.dword	_ZN40_INTERNAL_4a5f4045_4_k_cu_58d81c75_237374cuda3std3__45__cpo5beginE
	.align		8
        /*0020*/ 	.dword	_ZN40_INTERNAL_4a5f4045_4_k_cu_58d81c75_237374cuda3std3__45__cpo3endE
	.align		8
        /*0028*/ 	.dword	_ZN40_INTERNAL_4a5f4045_4_k_cu_58d81c75_237374cuda3std3__45__cpo6cbeginE
	.align		8
        /*0030*/ 	.dword	_ZN40_INTERNAL_4a5f4045_4_k_cu_58d81c75_237374cuda3std3__45__cpo4cendE
	.align		8
        /*0038*/ 	.dword	_ZN40_INTERNAL_4a5f4045_4_k_cu_58d81c75_237374cuda3std3__442_GLOBAL__N__4a5f4045_4_k_cu_58d81c75_237376ignoreE
	.align		8
        /*0040*/ 	.dword	_ZN40_INTERNAL_4a5f4045_4_k_cu_58d81c75_237374cuda3std3__419piecewise_constructE
	.align		8
        /*0048*/ 	.dword	_ZN40_INTERNAL_4a5f4045_4_k_cu_58d81c75_237374cuda3std3__48in_placeE
	.align		8
        /*0050*/ 	.dword	_ZN40_INTERNAL_4a5f4045_4_k_cu_58d81c75_237374cuda3std6ranges3__45__cpo4swapE
	.align		8
        /*0058*/ 	.dword	_ZN40_INTERNAL_4a5f4045_4_k_cu_58d81c75_237374cuda3std6ranges3__45__cpo9iter_moveE
	.align		8
        /*0060*/ 	.dword	_ZN40_INTERNAL_4a5f4045_4_k_cu_58d81c75_237374cute7productE
	.align		8
        /*0068*/ 	.dword	_ZN40_INTERNAL_4a5f4045_4_k_cu_58d81c75_237374cute1_E
	.align		8
        /*0070*/ 	.dword	$str$25
	.align		8
        /*0078*/ 	.dword	$str$26
	.align		8
        /*0080*/ 	.dword	$str$27
	.align		8
        /*0088*/ 	.dword	$str$28


//--------------------- .text._ZN7cutlass13device_kernelINS_4gemm6kernel13GemmUniversalIN4cute5tupleIJiiiiEEENS1_10collective13CollectiveMmaINS1_35MainloopSm100TmaUmmaWarpSpecializedILi8ELi2ELi4ENS5_IJNS4_1CILi2EEENSA_ILi1EEESC_EEEEENS5_IJNSA_ILi256EEENSA_ILi128EEESG_EEEaNS5_IJlSC_lEEEaSI_NS4_8TiledMMAINS4_8MMA_AtomIJNS4_21SM100_MMA_S8_2x1SM_SSIaaiLi256ELi128ELNS4_4UMMA5MajorE0ELSN_0ELNSM_8SaturateE0EEEEEENS4_6LayoutINS5_IJSC_SC_SC_EEENS5_IJNSA_ILi0EEEST_ST_EEEEENS5_IJNS4_10UnderscoreESW_SW_EEEEENS4_18SM100_TMA_2SM_LOADENS4_14ComposedLayoutINS4_7SwizzleILi3ELi4ELi3EEENS4_18smem_ptr_flag_bitsILi8EEENSR_INS5_IJNSA_ILi8EEESG_EEENS5_IJSG_SC_EEEEEEEvNS4_8identityESZ_S19_vS1A_EENS_8epilogue10collective18CollectiveEpilogueINS1C_23Sm100TmaWarpSpecializedILi2ELi2ELi64ELb0ELb0EEEJNS5_IJSG_SG_SG_EEENS5_IJNSR_ISG_SC_EENSR_INSA_ILi64EEESC_EEEEEaSI_aSI_NS1C_6fusion15FusionCallbacksIS1G_NS1M_17LinearCombinationIaiaiLNS_15FloatRoundStyleE2EEES1H_S1L_JEEENS4_5SM1004TMEM4LOAD26SM100_TMEM_LOAD_32dp32b64xENS4_13SM90_TMA_LOADENS10_INS11_ILi2ELi4ELi3EEES14_NSR_INS5_IJS15_S1J_EEENS5_IJS1J_SC_EEEEEEENS4_39AutoVectorizingCopyWithAssumedAlignmentILi128EEENS4_14SM90_TMA_STOREES21_S23_S23_EEEvvEEEEvNT_6ParamsE --------------------------
	.section	.text._ZN7cutlass13device_kernelINS_4gemm6kernel13GemmUniversalIN4cute5tupleIJiiiiEEENS1_10collective13CollectiveMmaINS1_35MainloopSm100TmaUmmaWarpSpecializedILi8ELi2ELi4ENS5_IJNS4_1CILi2EEENSA_ILi1EEESC_EEEEENS5_IJNSA_ILi256EEENSA_ILi128EEESG_EEEaNS5_IJlSC_lEEEaSI_NS4_8TiledMMAINS4_8MMA_AtomIJNS4_21SM100_MMA_S8_2x1SM_SSIaaiLi256ELi128ELNS4_4UMMA5MajorE0ELSN_0ELNSM_8SaturateE0EEEEEENS4_6LayoutINS5_IJSC_SC_SC_EEENS5_IJNSA_ILi0EEEST_ST_EEEEENS5_IJNS4_10UnderscoreESW_SW_EEEEENS4_18SM100_TMA_2SM_LOADENS4_14ComposedLayoutINS4_7SwizzleILi3ELi4ELi3EEENS4_18smem_ptr_flag_bitsILi8EEENSR_INS5_IJNSA_ILi8EEESG_EEENS5_IJSG_SC_EEEEEEEvNS4_8identityESZ_S19_vS1A_EENS_8epilogue10collective18CollectiveEpilogueINS1C_23Sm100TmaWarpSpecializedILi2ELi2ELi64ELb0ELb0EEEJNS5_IJSG_SG_SG_EEENS5_IJNSR_ISG_SC_EENSR_INSA_ILi64EEESC_EEEEEaSI_aSI_NS1C_6fusion15FusionCallbacksIS1G_NS1M_17LinearCombinationIaiaiLNS_15FloatRoundStyleE2EEES1H_S1L_JEEENS4_5SM1004TMEM4LOAD26SM100_TMEM_LOAD_32dp32b64xENS4_13SM90_TMA_LOADENS10_INS11_ILi2ELi4ELi3EEES14_NSR_INS5_IJS15_S1J_EEENS5_IJS1J_SC_EEEEEEENS4_39AutoVectorizingCopyWithAssumedAlignmentILi128EEENS4_14SM90_TMA_STOREES21_S23_S23_EEEvvEEEEvNT_6ParamsE,"ax",@progbits
	.align	128
.text._ZN7cutlass13device_kernelINS_4gemm6kernel13GemmUniversalIN4cute5tupleIJiiiiEEENS1_10collective13CollectiveMmaINS1_35MainloopSm100TmaUmmaWarpSpecializedILi8ELi2ELi4ENS5_IJNS4_1CILi2EEENSA_ILi1EEESC_EEEEENS5_IJNSA_ILi256EEENSA_ILi128EEESG_EEEaNS5_IJlSC_lEEEaSI_NS4_8TiledMMAINS4_8MMA_AtomIJNS4_21SM100_MMA_S8_2x1SM_SSIaaiLi256ELi128ELNS4_4UMMA5MajorE0ELSN_0ELNSM_8SaturateE0EEEEEENS4_6LayoutINS5_IJSC_SC_SC_EEENS5_IJNSA_ILi0EEEST_ST_EEEEENS5_IJNS4_10UnderscoreESW_SW_EEEEENS4_18SM100_TMA_2SM_LOADENS4_14ComposedLayoutINS4_7SwizzleILi3ELi4ELi3EEENS4_18smem_ptr_flag_bitsILi8EEENSR_INS5_IJNSA_ILi8EEESG_EEENS5_IJSG_SC_EEEEEEEvNS4_8identityESZ_S19_vS1A_EENS_8epilogue10collective18CollectiveEpilogueINS1C_23Sm100TmaWarpSpecializedILi2ELi2ELi64ELb0ELb0EEEJNS5_IJSG_SG_SG_EEENS5_IJNSR_ISG_SC_EENSR_INSA_ILi64EEESC_EEEEEaSI_aSI_NS1C_6fusion15FusionCallbacksIS1G_NS1M_17LinearCombinationIaiaiLNS_15FloatRoundStyleE2EEES1H_S1L_JEEENS4_5SM1004TMEM4LOAD26SM100_TMEM_LOAD_32dp32b64xENS4_13SM90_TMA_LOADENS10_INS11_ILi2ELi4ELi3EEES14_NSR_INS5_IJS15_S1J_EEENS5_IJS1J_SC_EEEEEEENS4_39AutoVectorizingCopyWithAssumedAlignmentILi128EEENS4_14SM90_TMA_STOREES21_S23_S23_EEEvvEEEEvNT_6ParamsE:
        .type           _ZN7cutlass13device_kernelINS_4gemm6kernel13GemmUniversalIN4cute5tupleIJiiiiEEENS1_10collective13CollectiveMmaINS1_35MainloopSm100TmaUmmaWarpSpecializedILi8ELi2ELi4ENS5_IJNS4_1CILi2EEENSA_ILi1EEESC_EEEEENS5_IJNSA_ILi256EEENSA_ILi128EEESG_EEEaNS5_IJlSC_lEEEaSI_NS4_8TiledMMAINS4_8MMA_AtomIJNS4_21SM100_MMA_S8_2x1SM_SSIaaiLi256ELi128ELNS4_4UMMA5MajorE0ELSN_0ELNSM_8SaturateE0EEEEEENS4_6LayoutINS5_IJSC_SC_SC_EEENS5_IJNSA_ILi0EEEST_ST_EEEEENS5_IJNS4_10UnderscoreESW_SW_EEEEENS4_18SM100_TMA_2SM_LOADENS4_14ComposedLayoutINS4_7SwizzleILi3ELi4ELi3EEENS4_18smem_ptr_flag_bitsILi8EEENSR_INS5_IJNSA_ILi8EEESG_EEENS5_IJSG_SC_EEEEEEEvNS4_8identityESZ_S19_vS1A_EENS_8epilogue10collective18CollectiveEpilogueINS1C_23Sm100TmaWarpSpecializedILi2ELi2ELi64ELb0ELb0EEEJNS5_IJSG_SG_SG_EEENS5_IJNSR_ISG_SC_EENSR_INSA_ILi64EEESC_EEEEEaSI_aSI_NS1C_6fusion15FusionCallbacksIS1G_NS1M_17LinearCombinationIaiaiLNS_15FloatRoundStyleE2EEES1H_S1L_JEEENS4_5SM1004TMEM4LOAD26SM100_TMEM_LOAD_32dp32b64xENS4_13SM90_TMA_LOADENS10_INS11_ILi2ELi4ELi3EEES14_NSR_INS5_IJS15_S1J_EEENS5_IJS1J_SC_EEEEEEENS4_39AutoVectorizingCopyWithAssumedAlignmentILi128EEENS4_14SM90_TMA_STOREES21_S23_S23_EEEvvEEEEvNT_6ParamsE,@function
        .size           _ZN7cutlass13device_kernelINS_4gemm6kernel13GemmUniversalIN4cute5tupleIJiiiiEEENS1_10collective13CollectiveMmaINS1_35MainloopSm100TmaUmmaWarpSpecializedILi8ELi2ELi4ENS5_IJNS4_1CILi2EEENSA_ILi1EEESC_EEEEENS5_IJNSA_ILi256EEENSA_ILi128EEESG_EEEaNS5_IJlSC_lEEEaSI_NS4_8TiledMMAINS4_8MMA_AtomIJNS4_21SM100_MMA_S8_2x1SM_SSIaaiLi256ELi128ELNS4_4UMMA5MajorE0ELSN_0ELNSM_8SaturateE0EEEEEENS4_6LayoutINS5_IJSC_SC_SC_EEENS5_IJNSA_ILi0EEEST_ST_EEEEENS5_IJNS4_10UnderscoreESW_SW_EEEEENS4_18SM100_TMA_2SM_LOADENS4_14ComposedLayoutINS4_7SwizzleILi3ELi4ELi3EEENS4_18smem_ptr_flag_bitsILi8EEENSR_INS5_IJNSA_ILi8EEESG_EEENS5_IJSG_SC_EEEEEEEvNS4_8identityESZ_S19_vS1A_EENS_8epilogue10collective18CollectiveEpilogueINS1C_23Sm100TmaWarpSpecializedILi2ELi2ELi64ELb0ELb0EEEJNS5_IJSG_SG_SG_EEENS5_IJNSR_ISG_SC_EENSR_INSA_ILi64EEESC_EEEEEaSI_aSI_NS1C_6fusion15FusionCallbacksIS1G_NS1M_17LinearCombinationIaiaiLNS_15FloatRoundStyleE2EEES1H_S1L_JEEENS4_5SM1004TMEM4LOAD26SM100_TMEM_LOAD_32dp32b64xENS4_13SM90_TMA_LOADENS10_INS11_ILi2ELi4ELi3EEES14_NSR_INS5_IJS15_S1J_EEENS5_IJS1J_SC_EEEEEEENS4_39AutoVectorizingCopyWithAssumedAlignmentILi128EEENS4_14SM90_TMA_STOREES21_S23_S23_EEEvvEEEEvNT_6ParamsE,(.L_x_175 - _ZN7cutlass13device_kernelINS_4gemm6kernel13GemmUniversalIN4cute5tupleIJiiiiEEENS1_10collective13CollectiveMmaINS1_35MainloopSm100TmaUmmaWarpSpecializedILi8ELi2ELi4ENS5_IJNS4_1CILi2EEENSA_ILi1EEESC_EEEEENS5_IJNSA_ILi256EEENSA_ILi128EEESG_EEEaNS5_IJlSC_lEEEaSI_NS4_8TiledMMAINS4_8MMA_AtomIJNS4_21SM100_MMA_S8_2x1SM_SSIaaiLi256ELi128ELNS4_4UMMA5MajorE0ELSN_0ELNSM_8SaturateE0EEEEEENS4_6LayoutINS5_IJSC_SC_SC_EEENS5_IJNSA_ILi0EEEST_ST_EEEEENS5_IJNS4_10UnderscoreESW_SW_EEEEENS4_18SM100_TMA_2SM_LOADENS4_14ComposedLayoutINS4_7SwizzleILi3ELi4ELi3EEENS4_18smem_ptr_flag_bitsILi8EEENSR_INS5_IJNSA_ILi8EEESG_EEENS5_IJSG_SC_EEEEEEEvNS4_8identityESZ_S19_vS1A_EENS_8epilogue10collective18CollectiveEpilogueINS1C_23Sm100TmaWarpSpecializedILi2ELi2ELi64ELb0ELb0EEEJNS5_IJSG_SG_SG_EEENS5_IJNSR_ISG_SC_EENSR_INSA_ILi64EEESC_EEEEEaSI_aSI_NS1C_6fusion15FusionCallbacksIS1G_NS1M_17LinearCombinationIaiaiLNS_15FloatRoundStyleE2EEES1H_S1L_JEEENS4_5SM1004TMEM4LOAD26SM100_TMEM_LOAD_32dp32b64xENS4_13SM90_TMA_LOADENS10_INS11_ILi2ELi4ELi3EEES14_NSR_INS5_IJS15_S1J_EEENS5_IJS1J_SC_EEEEEEENS4_39AutoVectorizingCopyWithAssumedAlignmentILi128EEENS4_14SM90_TMA_STOREES21_S23_S23_EEEvvEEEEvNT_6ParamsE)
        .other          _ZN7cutlass13device_kernelINS_4gemm6kernel13GemmUniversalIN4cute5tupleIJiiiiEEENS1_10collective13CollectiveMmaINS1_35MainloopSm100TmaUmmaWarpSpecializedILi8ELi2ELi4ENS5_IJNS4_1CILi2EEENSA_ILi1EEESC_EEEEENS5_IJNSA_ILi256EEENSA_ILi128EEESG_EEEaNS5_IJlSC_lEEEaSI_NS4_8TiledMMAINS4_8MMA_AtomIJNS4_21SM100_MMA_S8_2x1SM_SSIaaiLi256ELi128ELNS4_4UMMA5MajorE0ELSN_0ELNSM_8SaturateE0EEEEEENS4_6LayoutINS5_IJSC_SC_SC_EEENS5_IJNSA_ILi0EEEST_ST_EEEEENS5_IJNS4_10UnderscoreESW_SW_EEEEENS4_18SM100_TMA_2SM_LOADENS4_14ComposedLayoutINS4_7SwizzleILi3ELi4ELi3EEENS4_18smem_ptr_flag_bitsILi8EEENSR_INS5_IJNSA_ILi8EEESG_EEENS5_IJSG_SC_EEEEEEEvNS4_8identityESZ_S19_vS1A_EENS_8epilogue10collective18CollectiveEpilogueINS1C_23Sm100TmaWarpSpecializedILi2ELi2ELi64ELb0ELb0EEEJNS5_IJSG_SG_SG_EEENS5_IJNSR_ISG_SC_EENSR_INSA_ILi64EEESC_EEEEEaSI_aSI_NS1C_6fusion15FusionCallbacksIS1G_NS1M_17LinearCombinationIaiaiLNS_15FloatRoundStyleE2EEES1H_S1L_JEEENS4_5SM1004TMEM4LOAD26SM100_TMEM_LOAD_32dp32b64xENS4_13SM90_TMA_LOADENS10_INS11_ILi2ELi4ELi3EEES14_NSR_INS5_IJS15_S1J_EEENS5_IJS1J_SC_EEEEEEENS4_39AutoVectorizingCopyWithAssumedAlignmentILi128EEENS4_14SM90_TMA_STOREES21_S23_S23_EEEvvEEEEvNT_6ParamsE,@"STO_CUDA_ENTRY STV_DEFAULT"
_ZN7cutlass13device_kernelINS_4gemm6kernel13GemmUniversalIN4cute5tupleIJiiiiEEENS1_10collective13CollectiveMmaINS1_35MainloopSm100TmaUmmaWarpSpecializedILi8ELi2ELi4ENS5_IJNS4_1CILi2EEENSA_ILi1EEESC_EEEEENS5_IJNSA_ILi256EEENSA_ILi128EEESG_EEEaNS5_IJlSC_lEEEaSI_NS4_8TiledMMAINS4_8MMA_AtomIJNS4_21SM100_MMA_S8_2x1SM_SSIaaiLi256ELi128ELNS4_4UMMA5MajorE0ELSN_0ELNSM_8SaturateE0EEEEEENS4_6LayoutINS5_IJSC_SC_SC_EEENS5_IJNSA_ILi0EEEST_ST_EEEEENS5_IJNS4_10UnderscoreESW_SW_EEEEENS4_18SM100_TMA_2SM_LOADENS4_14ComposedLayoutINS4_7SwizzleILi3ELi4ELi3EEENS4_18smem_ptr_flag_bitsILi8EEENSR_INS5_IJNSA_ILi8EEESG_EEENS5_IJSG_SC_EEEEEEEvNS4_8identityESZ_S19_vS1A_EENS_8epilogue10collective18CollectiveEpilogueINS1C_23Sm100TmaWarpSpecializedILi2ELi2ELi64ELb0ELb0EEEJNS5_IJSG_SG_SG_EEENS5_IJNSR_ISG_SC_EENSR_INSA_ILi64EEESC_EEEEEaSI_aSI_NS1C_6fusion15FusionCallbacksIS1G_NS1M_17LinearCombinationIaiaiLNS_15FloatRoundStyleE2EEES1H_S1L_JEEENS4_5SM1004TMEM4LOAD26SM100_TMEM_LOAD_32dp32b64xENS4_13SM90_TMA_LOADENS10_INS11_ILi2ELi4ELi3EEES14_NSR_INS5_IJS15_S1J_EEENS5_IJS1J_SC_EEEEEEENS4_39AutoVectorizingCopyWithAssumedAlignmentILi128EEENS4_14SM90_TMA_STOREES21_S23_S23_EEEvvEEEEvNT_6ParamsE:
[----:B------:R-:W1:Y:S01]  /*0000*/  LDC R1, c[0x0][0x37c] ;  /* 0x0000df00ff017b82 */ /* 0x000e620000000800 */
[----:B------:R-:W2:Y:S01]  /*0010*/  S2R R169, SR_TID.X ;  /* 0x0000000000a97919 */ /* 0x000ea20000002100 */
[----:B------:R-:W3:Y:S06]  /*0020*/  LDCU.64 UR6, c[0x0][0x890] ;  /* 0x00011200ff0677ac */ /* 0x000eec0008000a00 */
[----:B------:R-:W4:Y:S01]  /*0030*/  S2UR UR37, SR_CgaCtaId ;  /* 0x00000000002579c3 */ /* 0x000f220000008800 */
[----:B------:R-:W-:Y:S02]  /*0040*/  PRMT R153, RZ, 0x7610, R153 ;  /* 0x00007610ff997816 */ /* 0x000fe40000000099 */
[----:B------:R-:W-:Y:S01]  /*0050*/  ELECT P1, URZ, PT ;  /* 0x0000000000ff782f */ /* 0x000fe20003820000 */
[----:B------:R-:W1:Y:S01]  /*0060*/  LDCU.64 UR46, c[0x0][0x358] ;  /* 0x00006b00ff2e77ac */ /* 0x000e620008000a00 */
[----:B---3--:R-:W-:-:S04]  /*0070*/  UISETP.NE.U32.AND UP0, UPT, UR6, URZ, UPT ;  /* 0x000000ff0600728c */ /* 0x008fc8000bf05070 */
[----:B------:R-:W-:Y:S02]  /*0080*/  UISETP.NE.AND.EX UP0, UPT, UR7, URZ, UPT, UP0 ;  /* 0x000000ff0700728c */ /* 0x000fe4000bf05300 */
[----:B----4-:R-:W-:Y:S02]  /*0090*/  ULOP3.LUT UR5, UR37, 0x1, URZ, 0xc0, !UPT ;  /* 0x0000000125057892 */ /* 0x010fe4000f8ec0ff */
[----:B------:R-:W-:Y:S01]  /*00a0*/  ULOP3.LUT UR4, UR37, 0x1, URZ, 0x3c, !UPT ;  /* 0x0000000125047892 */ /* 0x000fe2000f8e3cff */
[----:B--2---:R-:W-:-:S05]  /*00b0*/  SHF.R.U32.HI R156, RZ, 0x5, R169 ;  /* 0x00000005ff9c7819 */ /* 0x004fca00000116a9 */
[----:B------:R-:W2:Y:S02]  /*00c0*/  SHFL.IDX PT, R0, R156, RZ, 0x1f ;  /* 0x00001fff9c007589 */ /* 0x000ea400000e0000 */
[----:B--2---:R-:W-:Y:S01]  /*00d0*/  R2UR UR10, R0 ;  /* 0x00000000000a72ca */ /* 0x004fe200000e0000 */
[----:B-1----:R-:W-:-:S14]  /*00e0*/  BRA.U UP0, `(.L_x_0) ;  /* 0x00000001002c7547 */ /* 0x002fdc000b800000 */
[----:B------:R-:W1:Y:S02]  /*00f0*/  LDCU.64 UR8, c[0x0][0x888] ;  /* 0x00011100ff0877ac */ /* 0x000e640008000a00 */
[----:B-1----:R-:W-:-:S04]  /*0100*/  UISETP.NE.U32.AND UP0, UPT, UR8, URZ, UPT ;  /* 0x000000ff0800728c */ /* 0x002fc8000bf05070 */
[----:B------:R-:W-:-:S09]  /*0110*/  UISETP.NE.AND.EX UP0, UPT, UR9, URZ, UPT, UP0 ;  /* 0x000000ff0900728c */ /* 0x000fd2000bf05300 */
[----:B------:R-:W-:Y:S05]  /*0120*/  BRA.U !UP0, `(.L_x_1) ;  /* 0x0000000108107547 */ /* 0x000fea000b800000 */
[----:B------:R-:W1:Y:S02]  /*0130*/  LDC.64 R82, c[0x0][0x888] ;  /* 0x00022200ff527b82 */ /* 0x000e640000000a00 */
[----:B-1----:R1:W5:Y:S01]  /*0140*/  LDG.E R82, desc[UR46][R82.64] ;  /* 0x0000002e52527981 */ /* 0x002362000c1e1900 */
[----:B------:R-:W-:Y:S01]  /*0150*/  HFMA2 R153, -RZ, RZ, 0, 5.9604644775390625e-08 ;  /* 0x00000001ff997431 */ /* 0x000fe200000001ff */
[----:B------:R-:W-:Y:S05]  /*0160*/  BRA `(.L_x_0) ;  /* 0x00000000000c7947 */ /* 0x000fea0003800000 */
.L_x_1:
[----:B------:R-:W1:Y:S01]  /*0170*/  LDCU UR8, c[0x0][0x880] ;  /* 0x00011000ff0877ac */ /* 0x000e620008000800 */
[----:B------:R-:W-:Y:S01]  /*0180*/  HFMA2 R153, -RZ, RZ, 0, 5.9604644775390625e-08 ;  /* 0x00000001ff997431 */ /* 0x000fe200000001ff */
[----:B-1----:R-:W-:-:S07]  /*0190*/  MOV R82, UR8 ;  /* 0x0000000800527c02 */ /* 0x002fce0008000f00 */
.L_x_0:
[----:B------:R-:W2:Y:S02]  /*01a0*/  LDCU.64 UR8, c[0x0][0x8b0] ;  /* 0x00011600ff0877ac */ /* 0x000ea40008000a00 */
[----:B--2---:R-:W-:-:S04]  /*01b0*/  UISETP.NE.U32.AND UP0, UPT, UR8, URZ, UPT ;  /* 0x000000ff0800728c */ /* 0x004fc8000bf05070 */
[----:B------:R-:W-:-:S09]  /*01c0*/  UISETP.NE.AND.EX UP0, UPT, UR9, URZ, UPT, UP0 ;  /* 0x000000ff0900728c */ /* 0x000fd2000bf05300 */
[----:B------:R-:W-:Y:S05]  /*01d0*/  BRA.U UP0, `(.L_x_2) ;  /* 0x0000000100247547 */ /* 0x000fea000b800000 */
[----:B------:R-:W2:Y:S02]  /*01e0*/  LDCU.64 UR8, c[0x0][0x8a8] ;  /* 0x00011500ff0877ac */ /* 0x000ea40008000a00 */
[----:B--2---:R-:W-:-:S04]  /*01f0*/  UISETP.NE.U32.AND UP0, UPT, UR8, URZ, UPT ;  /* 0x000000ff0800728c */ /* 0x004fc8000bf05070 */
[----:B------:R-:W-:-:S09]  /*0200*/  UISETP.NE.AND.EX UP0, UPT, UR9, URZ, UPT, UP0 ;  /* 0x000000ff0900728c */ /* 0x000fd2000bf05300 */
[----:B------:R-:W-:Y:S05]  /*0210*/  BRA.U !UP0, `(.L_x_3) ;  /* 0x00000001080c7547 */ /* 0x000fea000b800000 */
[----:B------:R-:W2:Y:S02]  /*0220*/  LDC.64 R78, c[0x0][0x8a8] ;  /* 0x00022a00ff4e7b82 */ /* 0x000ea40000000a00 */
[----:B--2---:R2:W5:Y:S01]  /*0230*/  LDG.E R78, desc[UR46][R78.64] ;  /* 0x0000002e4e4e7981 */ /* 0x004562000c1e1900 */
[----:B------:R-:W-:Y:S05]  /*0240*/  BRA `(.L_x_2) ;  /* 0x0000000000087947 */ /* 0x000fea0003800000 */
.L_x_3:
[----:B------:R-:W2:Y:S02]  /*0250*/  LDCU UR8, c[0x0][0x8a0] ;  /* 0x00011400ff0877ac */ /* 0x000ea40008000800 */
[----:B--2---:R-:W-:Y:S02]  /*0260*/  MOV R78, UR8 ;  /* 0x00000008004e7c02 */ /* 0x004fe40008000f00 */
.L_x_2:
[----:B------:R-:W-:Y:S01]  /*0270*/  IMAD.U32 R0, RZ, RZ, UR10 ;  /* 0x0000000aff007e24 */ /* 0x000fe2000f8e00ff */
[----:B------:R-:W-:Y:S04]  /*0280*/  BSSY.RECONVERGENT B0, `(.L_x_4) ;  /* 0x000000c000007945 */ /* 0x000fe80003800200 */
[C---:B------:R-:W-:Y:S02]  /*0290*/  ISETP.NE.OR P2, PT, R0.reuse, 0x1, !P1 ;  /* 0x000000010000780c */ /* 0x040fe40004f45670 */
[----:B------:R-:W-:-:S11]  /*02a0*/  ISETP.NE.OR P0, PT, R0, 0x3, !P1 ;  /* 0x000000030000780c */ /* 0x000fd60004f05670 */
[----:B------:R-:W-:Y:S05]  /*02b0*/  @P2 BRA `(.L_x_5) ;  /* 0x0000000000202947 */ /* 0x000fea0003800000 */
[----:B------:R-:W3:Y:S02]  /*02c0*/  LDCU.64 UR8, c[0x0][0x348] ;  /* 0x00006900ff0877ac */ /* 0x000ee40008000a00 */
[----:B---3--:R-:W-:Y:S02]  /*02d0*/  UIADD3 UR12, UP1, UPT, UR8, 0x80, URZ ;  /* 0x00000080080c7890 */ /* 0x008fe4000ff3e0ff */
[----:B------:R-:W-:Y:S02]  /*02e0*/  UIADD3 UR8, UP0, UPT, UR8, 0x180, URZ ;  /* 0x0000018008087890 */ /* 0x000fe4000ff1e0ff */
[----:B------:R-:W-:Y:S02]  /*02f0*/  UIADD3.X UR13, UPT, UPT, URZ, UR9, URZ, UP1, !UPT ;  /* 0x00000009ff0d7290 */ /* 0x000fe40008ffe4ff */
[----:B------:R-:W-:-:S07]  /*0300*/  UIADD3.X UR9, UPT, UPT, URZ, UR9, URZ, UP0, !UPT ;  /* 0x00000009ff097290 */ /* 0x000fce00087fe4ff */
[----:B------:R3:W-:Y:S02]  /*0310*/  UTMACCTL.PF [UR12] ;  /* 0x000000000c0079b9 */ /* 0x0007e40008040000 */
[----:B------:R3:W-:Y:S02]  /*0320*/  UTMACCTL.PF [UR8] ;  /* 0x00000000080079b9 */ /* 0x0007e40008040000 */
[----:B---3--:R-:W-:Y:S01]  /*0330*/  NOP ;  /* 0x0000000000007918 */ /* 0x008fe20000000000 */
.L_x_5:
[----:B------:R-:W-:Y:S05]  /*0340*/  BSYNC.RECONVERGENT B0 ;  /* 0x0000000000007941 */ /* 0x000fea0003800200 */
.L_x_4:
[----:B------:R-:W-:Y:S04]  /*0350*/  BSSY.RECONVERGENT B0, `(.L_x_6) ;  /* 0x000000a000007945 */ /* 0x000fe80003800200 */
        /* <DEDUP_REMOVED lines=9> */
.L_x_7:
[----:B------:R-:W-:Y:S05]  /*03f0*/  BSYNC.RECONVERGENT B0 ;  /* 0x0000000000007941 */ /* 0x000fea0003800200 */
.L_x_6:
[----:B------:R-:W3:Y:S01]  /*0400*/  LDCU.64 UR8, c[0x0][0x888] ;  /* 0x00011100ff0877ac */ /* 0x000ee20008000a00 */
[----:B------:R-:W-:Y:S02]  /*0410*/  UISETP.EQ.U32.AND UP1, UPT, UR6, URZ, UPT ;  /* 0x000000ff0600728c */ /* 0x000fe4000bf22070 */
[----:B------:R-:W-:Y:S02]  /*0420*/  UPLOP3.LUT UP5, UPT, UPT, UPT, UPT, 0x80, 0x8 ;  /* 0x000000000008789c */ /* 0x000fe40003faf070 */
[----:B---3--:R-:W-:-:S04]  /*0430*/  UISETP.NE.U32.AND UP0, UPT, UR8, URZ, UPT ;  /* 0x000000ff0800728c */ /* 0x008fc8000bf05070 */
[----:B------:R-:W-:-:S04]  /*0440*/  UISETP.NE.AND.EX UP0, UPT, UR9, URZ, UPT, UP0 ;  /* 0x000000ff0900728c */ /* 0x000fc8000bf05300 */
[----:B------:R-:W-:-:S04]  /*0450*/  UISETP.EQ.OR.EX UP2, UPT, UR7, URZ, !UP0, UP1 ;  /* 0x000000ff0700728c */ /* 0x000fc8000c742710 */
[----:B------:R-:W-:-:S05]  /*0460*/  UP2UR UR50, UPR, URZ, 0x4 ;  /* 0x00000004ff327883 */ /* 0x000fca0008000000 */
[----:B------:R-:W-:Y:S07]  /*0470*/  BRA.U !UP2, `(.L_x_8) ;  /* 0x000000010a207547 */ /* 0x000fee000b800000 */
[----:B-----5:R-:W-:Y:S01]  /*0480*/  R2UR UR8, R82 ;  /* 0x00000000520872ca */ /* 0x020fe200000e0000 */
[----:B------:R-:W-:Y:S02]  /*0490*/  UISETP.NE.U32.AND UP2, UPT, UR6, URZ, UPT ;  /* 0x000000ff0600728c */ /* 0x000fe4000bf45070 */
[----:B------:R-:W-:Y:S02]  /*04a0*/  USEL UR6, URZ, 0xffffffff, UP0 ;  /* 0xffffffffff067887 */ /* 0x000fe40008000000 */
[----:B------:R-:W-:-:S08]  /*04b0*/  UISETP.NE.AND.EX UP2, UPT, UR7, URZ, UPT, UP2 ;  /* 0x000000ff0700728c */ /* 0x000fd0000bf45320 */
[----:B------:R-:W-:-:S04]  /*04c0*/  UISETP.NE.AND UP1, UPT, UR8, URZ, UPT ;  /* 0x000000ff0800728c */ /* 0x000fc8000bf25270 */
[----:B------:R-:W-:-:S04]  /*04d0*/  @!UP2 USEL UR6, URZ, 0xffffffff, UP1 ;  /* 0xffffffffff06a887 */ /* 0x000fc80008800000 */
[----:B------:R-:W-:-:S04]  /*04e0*/  ULOP3.LUT UR6, UR6, 0x1, URZ, 0xc0, !UPT ;  /* 0x0000000106067892 */ /* 0x000fc8000f8ec0ff */
[----:B------:R-:W-:-:S11]  /*04f0*/  UISETP.NE.U32.AND UP5, UPT, UR6, 0x1, UPT ;  /* 0x000000010600788c */ /* 0x000fd6000bfa5070 */
.L_x_8:
[----:B------:R-:W3:Y:S01]  /*0500*/  SHFL.IDX PT, R0, R156, RZ, 0x1f ;  /* 0x00001fff9c007589 */ /* 0x000ee200000e0000 */
[----:B------:R-:W-:-:S04]  /*0510*/  UISETP.NE.AND UP1, UPT, UR10, 0x2, UPT ;  /* 0x000000020a00788c */ /* 0x000fc8000bf25270 */
[----:B------:R-:W-:Y:S02]  /*0520*/  UISETP.EQ.AND UP2, UPT, UR5, URZ, !UP1 ;  /* 0x000000ff0500728c */ /* 0x000fe4000cf42270 */
[----:B------:R-:W-:-:S04]  /*0530*/  USEL UR7, URZ, 0x1, UP1 ;  /* 0x00000001ff077887 */ /* 0x000fc80008800000 */
[----:B------:R-:W-:Y:S02]  /*0540*/  PLOP3.LUT P5, PT, P1, PT, UP2, 0x80, 0x8 ;  /* 0x000000000008781c */ /* 0x000fe40000faf028 */
[----:B---3--:R-:W-:-:S13]  /*0550*/  ISETP.NE.AND P0, PT, R0, RZ, PT ;  /* 0x000000ff0000720c */ /* 0x008fda0003f05270 */
[----:B------:R-:W-:Y:S05]  /*0560*/  @P0 BRA `(.L_x_9) ;  /* 0x0000000000640947 */ /* 0x000fea0003800000 */
[----:B------:R-:W-:Y:S01]  /*0570*/  UMOV UR8, 0x400 ;  /* 0x0000040000087882 */ /* 0x000fe20000000000 */
[----:B------:R-:W-:Y:S01]  /*0580*/  UMOV UR6, 0x1 ;  /* 0x0000000100067882 */ /* 0x000fe20000000000 */
[----:B------:R-:W-:Y:S02]  /*0590*/  ULEA UR8, UR37, UR8, 0x18 ;  /* 0x0000000825087291 */ /* 0x000fe4000f8ec0ff */
[----:B------:R-:W-:-:S04]  /*05a0*/  UIADD3 UR12, UPT, UPT, -UR6, 0x100000, URZ ;  /* 0x00100000060c7890 */ /* 0x000fc8000fffe1ff */
[----:B------:R-:W-:Y:S02]  /*05b0*/  USHF.L.U32 UR13, UR12, 0xb, URZ ;  /* 0x0000000b0c0d7899 */ /* 0x000fe400080006ff */
[----:B------:R-:W-:Y:S01]  /*05c0*/  USHF.L.U32 UR12, UR12, 0x1, URZ ;  /* 0x000000010c0c7899 */ /* 0x000fe200080006ff */
[----:B------:R-:W-:Y:S01]  /*05d0*/  ELECT P0, URZ, PT ;  /* 0x0000000000ff782f */ /* 0x000fe20003800000 */
[----:B------:R-:W3:Y:S10]  /*05e0*/  FENCE.VIEW.ASYNC.S ;  /* 0x00000000000073c6 */ /* 0x000ef40000000000 */
[----:B---3--:R3:W4:Y:S01]  /*05f0*/  SYNCS.EXCH.64 URZ, [UR8], UR12 ;  /* 0x0000000c08ff75b2 */ /* 0x0087220008000100 */
[----:B------:R3:W1:Y:S01]  /*0600*/  SYNCS.EXCH.64 URZ, [UR8+0x40], UR12 ;  /* 0x0000400c08ff75b2 */ /* 0x0006620008000100 */
        /* <DEDUP_REMOVED lines=13> */
[----:B------:R3:W1:Y:S02]  /*06e0*/  SYNCS.EXCH.64 URZ, [UR8+0x78], UR12 ;  /* 0x0000780c08ff75b2 */ /* 0x0006640008000100 */
[----:B---3--:R-:W-:Y:S01]  /*06f0*/  NOP ;  /* 0x0000000000007918 */ /* 0x008fe20000000000 */
.L_x_9:
[----:B------:R-:W3:Y:S01]  /*0700*/  SHFL.IDX PT, R0, R156, RZ, 0x1f ;  /* 0x00001fff9c007589 */ /* 0x000ee200000e0000 */
[----:B------:R-:W-:Y:S01]  /*0710*/  NOP ;  /* 0x0000000000007918 */ /* 0x000fe20000000000 */
[----:B---3--:R-:W-:-:S13]  /*0720*/  ISETP.NE.AND P0, PT, R0, 0x1, PT ;  /* 0x000000010000780c */ /* 0x008fda0003f05270 */
[----:B------:R-:W-:Y:S05]  /*0730*/  @P0 BRA `(.L_x_10) ;  /* 0x0000000000440947 */ /* 0x000fea0003800000 */
[----:B------:R-:W-:Y:S01]  /*0740*/  UMOV UR9, 0x400 ;  /* 0x0000040000097882 */ /* 0x000fe20000000000 */
[----:B------:R-:W-:Y:S01]  /*0750*/  UMOV UR8, 0x20 ;  /* 0x0000002000087882 */ /* 0x000fe20000000000 */
[----:B------:R-:W-:Y:S01]  /*0760*/  UMOV UR6, 0x80 ;  /* 0x0000008000067882 */ /* 0x000fe20000000000 */
[----:B------:R-:W-:Y:S02]  /*0770*/  ULEA UR9, UR37, UR9, 0x18 ;  /* 0x0000000925097291 */ /* 0x000fe4000f8ec0ff */
[----:B------:R-:W-:-:S04]  /*0780*/  UIADD3 UR12, UPT, UPT, -UR8, 0x100000, URZ ;  /* 0x00100000080c7890 */ /* 0x000fc8000fffe1ff */
[----:B------:R-:W-:Y:S02]  /*0790*/  USHF.L.U32 UR13, UR12, 0xb, URZ ;  /* 0x0000000b0c0d7899 */ /* 0x000fe400080006ff */
[----:B------:R-:W-:Y:S02]  /*07a0*/  USHF.L.U32 UR12, UR12, 0x1, URZ ;  /* 0x000000010c0c7899 */ /* 0x000fe400080006ff */
[----:B------:R-:W-:-:S04]  /*07b0*/  UIADD3 UR14, UPT, UPT, -UR6, 0x100000, URZ ;  /* 0x00100000060e7890 */ /* 0x000fc8000fffe1ff */
[----:B------:R-:W-:Y:S02]  /*07c0*/  USHF.L.U32 UR15, UR14, 0xb, URZ ;  /* 0x0000000b0e0f7899 */ /* 0x000fe400080006ff */
[----:B------:R-:W-:Y:S01]  /*07d0*/  USHF.L.U32 UR14, UR14, 0x1, URZ ;  /* 0x000000010e0e7899 */ /* 0x000fe200080006ff */
[----:B------:R-:W-:Y:S01]  /*07e0*/  ELECT P0, URZ, PT ;  /* 0x0000000000ff782f */ /* 0x000fe20003800000 */
[----:B------:R-:W3:Y:S02]  /*07f0*/  FENCE.VIEW.ASYNC.S ;  /* 0x00000000000073c6 */ /* 0x000ee40000000000 */
[----:B---3--:R3:W1:Y:S08]  /*0800*/  SYNCS.EXCH.64 URZ, [UR9+0x80], UR12 ;  /* 0x0000800c09ff75b2 */ /* 0x0086700008000100 */
[----:B------:R3:W1:Y:S01]  /*0810*/  SYNCS.EXCH.64 URZ, [UR9+0x90], UR14 ;  /* 0x0000900e09ff75b2 */ /* 0x0006620008000100 */
[----:B------:R3:W1:Y:S01]  /*0820*/  SYNCS.EXCH.64 URZ, [UR9+0x88], UR12 ;  /* 0x0000880c09ff75b2 */ /* 0x0006620008000100 */
[----:B------:R3:W1:Y:S01]  /*0830*/  SYNCS.EXCH.64 URZ, [UR9+0x98], UR14 ;  /* 0x0000980e09ff75b2 */ /* 0x0006620008000100 */
[----:B------:R-:W-:Y:S01]  /*0840*/  NOP ;  /* 0x0000000000007918 */ /* 0x000fe20000000000 */
.L_x_10:
[----:B------:R-:W2:Y:S01]  /*0850*/  SHFL.IDX PT, R0, R156, RZ, 0x1f ;  /* 0x00001fff9c007589 */ /* 0x000ea200000e0000 */
[----:B------:R-:W-:Y:S01]  /*0860*/  NOP ;  /* 0x0000000000007918 */ /* 0x000fe20000000000 */
[----:B--2---:R-:W-:-:S13]  /*0870*/  ISETP.NE.AND P0, PT, R0, 0x3, PT ;  /* 0x000000030000780c */ /* 0x004fda0003f05270 */
[----:B------:R-:W-:Y:S05]  /*0880*/  @P0 BRA `(.L_x_11) ;  /* 0x00000000002c0947 */ /* 0x000fea0003800000 */
[----:B------:R-:W-:Y:S01]  /*0890*/  UMOV UR8, 0x400 ;  /* 0x0000040000087882 */ /* 0x000fe20000000000 */
[----:B------:R-:W-:Y:S01]  /*08a0*/  UMOV UR6, 0x20 ;  /* 0x0000002000067882 */ /* 0x000fe20000000000 */
[----:B------:R-:W-:Y:S02]  /*08b0*/  ULEA UR8, UR37, UR8, 0x18 ;  /* 0x0000000825087291 */ /* 0x000fe4000f8ec0ff */
[----:B---3--:R-:W-:-:S04]  /*08c0*/  UIADD3 UR12, UPT, UPT, -UR6, 0x100000, URZ ;  /* 0x00100000060c7890 */ /* 0x008fc8000fffe1ff */
[----:B------:R-:W-:Y:S02]  /*08d0*/  USHF.L.U32 UR13, UR12, 0xb, URZ ;  /* 0x0000000b0c0d7899 */ /* 0x000fe400080006ff */
[----:B------:R-:W-:Y:S01]  /*08e0*/  USHF.L.U32 UR12, UR12, 0x1, URZ ;  /* 0x000000010c0c7899 */ /* 0x000fe200080006ff */
[----:B------:R-:W-:Y:S01]  /*08f0*/  ELECT P0, URZ, PT ;  /* 0x0000000000ff782f */ /* 0x000fe20003800000 */
[----:B------:R-:W2:Y:S10]  /*0900*/  FENCE.VIEW.ASYNC.S ;  /* 0x00000000000073c6 */ /* 0x000eb40000000000 */
[----:B--2---:R2:W3:Y:S01]  /*0910*/  SYNCS.EXCH.64 URZ, [UR8+0xa0], UR12 ;  /* 0x0000a00c08ff75b2 */ /* 0x0044e20008000100 */
[----:B------:R2:W1:Y:S01]  /*0920*/  SYNCS.EXCH.64 URZ, [UR8+0xa8], UR12 ;  /* 0x0000a80c08ff75b2 */ /* 0x0004620008000100 */
[----:B------:R-:W-:Y:S01]  /*0930*/  NOP ;  /* 0x0000000000007918 */ /* 0x000fe20000000000 */
.L_x_11:
[----:B------:R-:W4:Y:S01]  /*0940*/  SHFL.IDX PT, R0, R156, RZ, 0x1f ;  /* 0x00001fff9c007589 */ /* 0x000f2200000e0000 */
[----:B------:R-:W-:Y:S01]  /*0950*/  NOP ;  /* 0x0000000000007918 */ /* 0x000fe20000000000 */
[----:B----4-:R-:W-:-:S13]  /*0960*/  ISETP.NE.AND P0, PT, R0, 0x4, PT ;  /* 0x000000040000780c */ /* 0x010fda0003f05270 */
[----:B------:R-:W-:Y:S05]  /*0970*/  @P0 BRA `(.L_x_12) ;  /* 0x0000000000480947 */ /* 0x000fea0003800000 */
[----:B---3--:R-:W-:Y:S01]  /*0980*/  UMOV UR9, 0x1e0 ;  /* 0x000001e000097882 */ /* 0x008fe20000000000 */
[----:B--2---:R-:W-:Y:S01]  /*0990*/  UMOV UR8, 0x400 ;  /* 0x0000040000087882 */ /* 0x004fe20000000000 */
[----:B------:R-:W-:Y:S01]  /*09a0*/  USEL UR9, UR9, 0x1a0, UP5 ;  /* 0x000001a009097887 */ /* 0x000fe2000a800000 */
        /* <DEDUP_REMOVED lines=9> */
[----:B------:R-:W2:Y:S02]  /*0a40*/  FENCE.VIEW.ASYNC.S ;  /* 0x00000000000073c6 */ /* 0x000ea40000000000 */
[----:B--2---:R4:W2:Y:S08]  /*0a50*/  SYNCS.EXCH.64 URZ, [UR8+0xb0], UR12 ;  /* 0x0000b00c08ff75b2 */ /* 0x0048b00008000100 */
[----:B------:R4:W3:Y:S01]  /*0a60*/  SYNCS.EXCH.64 URZ, [UR8+0xc0], UR14 ;  /* 0x0000c00e08ff75b2 */ /* 0x0008e20008000100 */
[----:B------:R4:W1:Y:S01]  /*0a70*/  SYNCS.EXCH.64 URZ, [UR8+0xb8], UR12 ;  /* 0x0000b80c08ff75b2 */ /* 0x0008620008000100 */
[----:B------:R4:W1:Y:S02]  /*0a80*/  SYNCS.EXCH.64 URZ, [UR8+0xc8], UR14 ;  /* 0x0000c80e08ff75b2 */ /* 0x0008640008000100 */
[----:B----4-:R-:W-:Y:S01]  /*0a90*/  NOP ;  /* 0x0000000000007918 */ /* 0x010fe20000000000 */
.L_x_12:
[----:B------:R-:W4:Y:S01]  /*0aa0*/  SHFL.IDX PT, R0, R156, RZ, 0x1f ;  /* 0x00001fff9c007589 */ /* 0x000f2200000e0000 */
[----:B------:R-:W-:Y:S01]  /*0ab0*/  NOP ;  /* 0x0000000000007918 */ /* 0x000fe20000000000 */
[----:B----4-:R-:W-:-:S13]  /*0ac0*/  ISETP.NE.AND P0, PT, R0, 0x5, PT ;  /* 0x000000050000780c */ /* 0x010fda0003f05270 */
[----:B------:R-:W-:Y:S05]  /*0ad0*/  @P0 BRA `(.L_x_13) ;  /* 0x0000000000540947 */ /* 0x000fea0003800000 */
[----:B---3--:R-:W-:Y:S01]  /*0ae0*/  UMOV UR9, 0x400 ;  /* 0x0000040000097882 */ /* 0x008fe20000000000 */
[----:B--2---:R-:W-:Y:S01]  /*0af0*/  UMOV UR8, 0x1 ;  /* 0x0000000100087882 */ /* 0x004fe20000000000 */
        /* <DEDUP_REMOVED lines=13> */
[----:B------:R4:W1:Y:S01]  /*0bd0*/  SYNCS.EXCH.64 URZ, [UR9+0xf8], UR14 ;  /* 0x0000f80e09ff75b2 */ /* 0x0008620008000100 */
[----:B------:R4:W1:Y:S01]  /*0be0*/  SYNCS.EXCH.64 URZ, [UR9+0xe0], UR12 ;  /* 0x0000e00c09ff75b2 */ /* 0x0008620008000100 */
[----:B------:R4:W1:Y:S01]  /*0bf0*/  SYNCS.EXCH.64 URZ, [UR9+0x100], UR14 ;  /* 0x0001000e09ff75b2 */ /* 0x0008620008000100 */
[----:B------:R4:W1:Y:S01]  /*0c00*/  SYNCS.EXCH.64 URZ, [UR9+0xe8], UR12 ;  /* 0x0000e80c09ff75b2 */ /* 0x0008620008000100 */
[----:B------:R4:W1:Y:S02]  /*0c10*/  SYNCS.EXCH.64 URZ, [UR9+0x108], UR14 ;  /* 0x0001080e09ff75b2 */ /* 0x0008640008000100 */
[----:B----4-:R-:W-:Y:S01]  /*0c20*/  NOP ;  /* 0x0000000000007918 */ /* 0x010fe20000000000 */
.L_x_13:
[----:B------:R-:W4:Y:S01]  /*0c30*/  SHFL.IDX PT, R0, R156, RZ, 0x1f ;  /* 0x00001fff9c007589 */ /* 0x000f2200000e0000 */
[----:B------:R-:W-:Y:S01]  /*0c40*/  ISETP.NE.OR P1, PT, RZ, UR10, !P1 ;  /* 0x0000000aff007c0c */ /* 0x000fe2000cf25670 */
[----:B------:R-:W-:Y:S01]  /*0c50*/  NOP ;  /* 0x0000000000007918 */ /* 0x000fe20000000000 */
[----:B----4-:R-:W-:-:S13]  /*0c60*/  ISETP.NE.AND P0, PT, R0, 0x3, PT ;  /* 0x000000030000780c */ /* 0x010fda0003f05270 */
[----:B------:R-:W-:Y:S05]  /*0c70*/  @P0 BRA `(.L_x_14) ;  /* 0x0000000000340947 */ /* 0x000fea0003800000 */
[----:B--2---:R-:W-:Y:S01]  /*0c80*/  UMOV UR8, 0x400 ;  /* 0x0000040000087882 */ /* 0x004fe20000000000 */
[----:B------:R-:W-:Y:S01]  /*0c90*/  UMOV UR6, 0x20 ;  /* 0x0000002000067882 */ /* 0x000fe20000000000 */
[----:B------:R-:W-:Y:S02]  /*0ca0*/  ULEA UR8, UR37, UR8, 0x18 ;  /* 0x0000000825087291 */ /* 0x000fe4000f8ec0ff */
[----:B---3--:R-:W-:-:S04]  /*0cb0*/  UIADD3 UR12, UPT, UPT, -UR6, 0x100000, URZ ;  /* 0x00100000060c7890 */ /* 0x008fc8000fffe1ff */
[----:B------:R-:W-:Y:S02]  /*0cc0*/  USHF.L.U32 UR13, UR12, 0xb, URZ ;  /* 0x0000000b0c0d7899 */ /* 0x000fe400080006ff */
[----:B------:R-:W-:Y:S01]  /*0cd0*/  USHF.L.U32 UR12, UR12, 0x1, URZ ;  /* 0x000000010c0c7899 */ /* 0x000fe200080006ff */
[----:B------:R-:W-:Y:S01]  /*0ce0*/  ELECT P0, URZ, PT ;  /* 0x0000000000ff782f */ /* 0x000fe20003800000 */
[----:B------:R-:W2:Y:S10]  /*0cf0*/  FENCE.VIEW.ASYNC.S ;  /* 0x00000000000073c6 */ /* 0x000eb40000000000 */
[----:B--2---:R4:W2:Y:S01]  /*0d00*/  SYNCS.EXCH.64 URZ, [UR8+0x110], UR12 ;  /* 0x0001100c08ff75b2 */ /* 0x0048a20008000100 */
[----:B------:R4:W3:Y:S01]  /*0d10*/  SYNCS.EXCH.64 URZ, [UR8+0x120], UR12 ;  /* 0x0001200c08ff75b2 */ /* 0x0008e20008000100 */
[----:B------:R4:W1:Y:S01]  /*0d20*/  SYNCS.EXCH.64 URZ, [UR8+0x118], UR12 ;  /* 0x0001180c08ff75b2 */ /* 0x0008620008000100 */
[----:B------:R4:W1:Y:S02]  /*0d30*/  SYNCS.EXCH.64 URZ, [UR8+0x128], UR12 ;  /* 0x0001280c08ff75b2 */ /* 0x0008640008000100 */
[----:B----4-:R-:W-:Y:S01]  /*0d40*/  NOP ;  /* 0x0000000000007918 */ /* 0x010fe20000000000 */
.L_x_14:
[----:B------:R-:W-:Y:S01]  /*0d50*/  VOTEU.ALL UP1, P1 ;  /* 0x0000000000ff7886 */ /* 0x000fe20000820000 */
[----:B--2---:R-:W2:Y:S01]  /*0d60*/  LDCU UR8, c[0x0][0x36c] ;  /* 0x00006d80ff0877ac */ /* 0x004ea20008000800 */
[----:B------:R-:W-:Y:S01]  /*0d70*/  NOP ;  /* 0x0000000000007918 */ /* 0x000fe20000000000 */
[----:B------:R-:W-:Y:S01]  /*0d80*/  LOP3.LUT R10, R169, 0x1f, RZ, 0xc0, !PT ;  /* 0x0000001fa90a7812 */ /* 0x000fe200078ec0ff */
[----:B---3--:R-:W-:Y:S01]  /*0d90*/  UMOV UR12, 0x20 ;  /* 0x00000020000c7882 */ /* 0x008fe20000000000 */
[----:B------:R-:W-:Y:S01]  /*0da0*/  @!UP1 UMOV UR6, 0x400 ;  /* 0x0000040000069882 */ /* 0x000fe20000000000 */
[----:B------:R-:W-:-:S04]  /*0db0*/  @!UP1 UIADD3 UR12, UPT, UPT, -UR12, 0x100000, URZ ;  /* 0x001000000c0c9890 */ /* 0x000fc8000fffe1ff */
[----:B------:R-:W-:Y:S02]  /*0dc0*/  @!UP1 USHF.L.U32 UR13, UR12, 0xb, URZ ;  /* 0x0000000b0c0d9899 */ /* 0x000fe400080006ff */
[----:B------:R-:W-:Y:S02]  /*0dd0*/  @!UP1 USHF.L.U32 UR12, UR12, 0x1, URZ ;  /* 0x000000010c0c9899 */ /* 0x000fe400080006ff */
[----:B------:R-:W-:Y:S01]  /*0de0*/  @!UP1 ULEA UR6, UR37, UR6, 0x18 ;  /* 0x0000000625069291 */ /* 0x000fe2000f8ec0ff */
[----:B------:R-:W-:Y:S01]  /*0df0*/  VOTEU.ALL UP1, P1 ;  /* 0x0000000000ff7886 */ /* 0x000fe20000820000 */
[----:B------:R-:W-:Y:S01]  /*0e00*/  UISETP.NE.AND UP4, UPT, UR10, URZ, UPT ;  /* 0x000000ff0a00728c */ /* 0x000fe2000bf85270 */
[----:B------:R-:W3:Y:S09]  /*0e10*/  FENCE.VIEW.ASYNC.S ;  /* 0x00000000000073c6 */ /* 0x000ef20000000000 */
[----:B---3--:R3:W4:Y:S01]  /*0e20*/  @!UP1 SYNCS.EXCH.64 URZ, [UR6+0x130], UR12 ;  /* 0x0001300c06ff95b2 */ /* 0x0087220008000100 */
[----:B--2---:R-:W-:-:S09]  /*0e30*/  UISETP.EQ.U32.AND UP1, UPT, UR8, 0x1, UPT ;  /* 0x000000010800788c */ /* 0x004fd2000bf22070 */
[----:B------:R-:W-:Y:S05]  /*0e40*/  BRA.U !UP1, `(.L_x_15) ;  /* 0x0000000109087547 */ /* 0x000fea000b800000 */
[----:B-1--4-:R-:W-:Y:S01]  /*0e50*/  UCGABAR_ARV ;  /* 0x00000000000079c7 */ /* 0x012fe20008000000 */
[----:B------:R-:W-:Y:S05]  /*0e60*/  BRA `(.L_x_16) ;  /* 0x0000000000047947 */ /* 0x000fea0003800000 */
.L_x_15:
[----:B-1--4-:R-:W-:Y:S01]  /*0e70*/  NOP ;  /* 0x0000000000007918 */ /* 0x012fe20000000000 */
.L_x_16:
[----:B------:R-:W1:Y:S01]  /*0e80*/  S2R R11, SR_CTAID.X ;  /* 0x00000000000b7919 */ /* 0x000e620000002500 */
[----:B------:R-:W-:-:S05]  /*0e90*/  CS2R.32 R154, SR_CgaSize ;  /* 0x00000000009a7805 */ /* 0x000fca0000008a00 */
[----:B------:R-:W-:-:S05]  /*0ea0*/  IMAD R154, R154, -0xa0, RZ ;  /* 0xffffff609a9a7824 */ /* 0x000fca00078e02ff */
[----:B------:R-:W-:-:S14]  /*0eb0*/  R2UR UR8, R154 ;  /* 0x000000009a0872ca */ /* 0x000fdc00000e0000 */
[----:B------:R-:W2:Y:S01]  /*0ec0*/  LDCU UR8, c[0x0][UR8+0x2b0] ;  /* 0x00005600080877ac */ /* 0x000ea20008000800 */
[----:B------:R-:W-:-:S05]  /*0ed0*/  CS2R.32 R0, SR_CgaSize ;  /* 0x0000000000007805 */ /* 0x000fca0000008a00 */
[----:B------:R-:W-:-:S06]  /*0ee0*/  IMAD R0, R0, -0xa0, RZ ;  /* 0xffffff6000007824 */ /* 0x000fcc00078e02ff */
[----:B------:R-:W4:Y:S01]  /*0ef0*/  LDC R0, c[0x0][R0+0x2a0] ;  /* 0x0000a80000007b82 */ /* 0x000f220000000800 */
[----:B------:R-:W-:Y:S01]  /*0f00*/  PRMT R8, RZ, 0x7610, R8 ;  /* 0x00007610ff087816 */ /* 0x000fe20000000008 */
[----:B------:R-:W2:Y:S01]  /*0f10*/  S2R R20, SR_CTAID.Y ;  /* 0x0000000000147919 */ /* 0x000ea20000002600 */
[----:B------:R-:W-:-:S05]  /*0f20*/  CS2R.32 R154, SR_CgaSize ;  /* 0x00000000009a7805 */ /* 0x000fca0000008a00 */
[----:B------:R-:W-:-:S05]  /*0f30*/  IMAD R154, R154, -0xa0, RZ ;  /* 0xffffff609a9a7824 */ /* 0x000fca00078e02ff */
[----:B---3--:R-:W-:-:S14]  /*0f40*/  R2UR UR6, R154 ;  /* 0x000000009a0672ca */ /* 0x008fdc00000e0000 */
[----:B------:R-:W3:Y:S01]  /*0f50*/  LDCU UR6, c[0x0][UR6+0x2b4] ;  /* 0x00005680060677ac */ /* 0x000ee20008000800 */
[----:B------:R-:W-:Y:S01]  /*0f60*/  UISETP.NE.AND UP2, UPT, UR10, 0x2, UPT ;  /* 0x000000020a00788c */ /* 0x000fe2000bf45270 */
[----:B------:R-:W2:Y:S01]  /*0f70*/  LDC R9, c[0x0][0xb24] ;  /* 0x0002c900ff097b82 */ /* 0x000ea20000000800 */
[----:B------:R-:W-:-:S05]  /*0f80*/  CS2R.32 R152, SR_CgaSize ;  /* 0x0000000000987805 */ /* 0x000fca0000008a00 */
[----:B------:R-:W-:-:S06]  /*0f90*/  IMAD R152, R152, -0xa0, RZ ;  /* 0xffffff6098987824 */ /* 0x000fcc00078e02ff */
[----:B------:R-:W4:Y:S08]  /*0fa0*/  LDC R152, c[0x0][R152+0x2a4] ;  /* 0x0000a90098987b82 */ /* 0x000f300000000800 */
[----:B------:R-:W4:Y:S01]  /*0fb0*/  LDC R72, c[0x0][0xb24] ;  /* 0x0002c900ff487b82 */ /* 0x000f220000000800 */
[----:B-1----:R-:W-:Y:S01]  /*0fc0*/  I2FP.F32.U32 R4, R11 ;  /* 0x0000000b00047245 */ /* 0x002fe20000201000 */
[----:B------:R-:W-:-:S06]  /*0fd0*/  IMAD.MOV.U32 R21, RZ, RZ, R11 ;  /* 0x000000ffff157224 */ /* 0x000fcc00078e000b */
[----:B------:R-:W1:Y:S01]  /*0fe0*/  S2UR UR36, SR_CTAID.Z ;  /* 0x00000000002479c3 */ /* 0x000e620000002700 */
[----:B--2---:R-:W-:Y:S02]  /*0ff0*/  ISETP.GE.AND P0, PT, R9, 0x1, PT ;  /* 0x000000010900780c */ /* 0x004fe40003f06270 */
[----:B------:R-:W-:Y:S01]  /*1000*/  I2FP.F32.U32 R2, R20 ;  /* 0x0000001400027245 */ /* 0x000fe20000201000 */
[----:B------:R-:W-:-:S04]  /*1010*/  FMUL R4, R4, UR8 ;  /* 0x0000000804047c20 */ /* 0x000fc80008400000 */
[----:B---3--:R-:W-:Y:S01]  /*1020*/  FMUL R2, R2, UR6 ;  /* 0x0000000602027c20 */ /* 0x008fe20008400000 */
[----:B------:R-:W2:Y:S01]  /*1030*/  F2I.U32.TRUNC.NTZ R154, R4 ;  /* 0x00000004009a7305 */ /* 0x000ea2000020f000 */
[----:B------:R-:W3:Y:S07]  /*1040*/  LDCU UR6, c[0x0][0xb30] ;  /* 0x00016600ff0677ac */ /* 0x000eee0008000800 */
[----:B------:R-:W1:Y:S01]  /*1050*/  F2I.U32.TRUNC.NTZ R3, R2 ;  /* 0x0000000200037305 */ /* 0x000e62000020f000 */
[----:B--2---:R-:W-:-:S04]  /*1060*/  IMAD.MOV R154, RZ, RZ, -R154 ;  /* 0x000000ffff9a7224 */ /* 0x004fc800078e0a9a */
[----:B----4-:R-:W-:Y:S01]  /*1070*/  IMAD R154, R0, R154, R11 ;  /* 0x0000009a009a7224 */ /* 0x010fe200078e020b */
[----:B------:R-:W-:Y:S01]  /*1080*/  PRMT R0, RZ, 0x7610, R0 ;  /* 0x00007610ff007816 */ /* 0x000fe20000000000 */
[----:B---3--:R-:W-:Y:S01]  /*1090*/  UISETP.NE.AND UP3, UPT, UR6, 0x1, UPT ;  /* 0x000000010600788c */ /* 0x008fe2000bf65270 */
[----:B-1----:R-:W-:-:S05]  /*10a0*/  IADD3 R3, PT, PT, -R3, RZ, RZ ;  /* 0x000000ff03037210 */ /* 0x002fca0007ffe1ff */
[----:B------:R-:W-:Y:S01]  /*10b0*/  IMAD R152, R152, R3, R20 ;  /* 0x0000000398987224 */ /* 0x000fe200078e0214 */
[----:B------:R-:W-:Y:S06]  /*10c0*/  BRA.U UP4, `(.L_x_17) ;  /* 0x0000000104247547 */ /* 0x000fec000b800000 */
[----:B------:R-:W-:Y:S01]  /*10d0*/  ISETP.NE.AND P1, PT, R152, RZ, PT ;  /* 0x000000ff9800720c */ /* 0x000fe20003f25270 */
[----:B------:R-:W-:Y:S01]  /*10e0*/  IMAD.MOV.U32 R0, RZ, RZ, 0x3 ;  /* 0x00000003ff007424 */ /* 0x000fe200078e00ff */
[C---:B------:R-:W-:Y:S02]  /*10f0*/  LOP3.LUT R3, R154.reuse, 0xfffffffe, RZ, 0xc0, !PT ;  /* 0xfffffffe9a037812 */ /* 0x040fe400078ec0ff */
[----:B------:R-:W-:Y:S02]  /*1100*/  ISETP.LT.U32.OR P1, PT, R154, 0x2, !P1 ;  /* 0x000000029a00780c */ /* 0x000fe40004f21470 */
[----:B------:R-:W-:Y:S02]  /*1110*/  SHF.L.U32 R0, R0, R3, RZ ;  /* 0x0000000300007219 */ /* 0x000fe400000006ff */
[----:B------:R-:W-:Y:S02]  /*1120*/  SEL R5, RZ, 0x1, !P1 ;  /* 0x00000001ff057807 */ /* 0x000fe40004800000 */
[----:B------:R-:W-:-:S05]  /*1130*/  SEL R2, RZ, 0x2, !P1 ;  /* 0x00000002ff027807 */ /* 0x000fca0004800000 */
[----:B------:R-:W-:-:S05]  /*1140*/  IMAD.IADD R2, R5, 0x1, R2 ;  /* 0x0000000105027824 */ /* 0x000fca00078e0202 */
[----:B------:R-:W-:Y:S02]  /*1150*/  PRMT R8, R2, 0x7610, R8 ;  /* 0x0000761002087816 */ /* 0x000fe40000000008 */
.L_x_17:
[----:B------:R-:W-:Y:S05]  /*1160*/  @!P0 BRA `(.L_x_18) ;  /* 0x0000000000b88947 */ /* 0x000fea0003800000 */
[----:B------:R-:W1:Y:S01]  /*1170*/  LDC.64 R4, c[0x0][0xb18] ;  /* 0x0002c600ff047b82 */ /* 0x000e620000000a00 */
[----:B------:R-:W-:-:S07]  /*1180*/  ISETP.NE.AND P0, PT, R9, 0x1, PT ;  /* 0x000000010900780c */ /* 0x000fce0003f05270 */
[----:B------:R-:W2:Y:S08]  /*1190*/  LDC R14, c[0x0][0xb0c] ;  /* 0x0002c300ff0e7b82 */ /* 0x000eb00000000800 */
[----:B------:R-:W3:Y:S08]  /*11a0*/  LDC R13, c[0x0][0x370] ;  /* 0x0000dc00ff0d7b82 */ /* 0x000ef00000000800 */
[----:B------:R-:W4:Y:S01]  /*11b0*/  LDC R16, c[0x0][0x374] ;  /* 0x0000dd00ff107b82 */ /* 0x000f220000000800 */
[----:B-1----:R-:W-:-:S07]  /*11c0*/  ISETP.NE.AND P1, PT, R4, 0x1, PT ;  /* 0x000000010400780c */ /* 0x002fce0003f25270 */
[----:B------:R-:W3:Y:S01]  /*11d0*/  LDC.64 R6, c[0x0][0xb10] ;  /* 0x0002c400ff067b82 */ /* 0x000ee20000000a00 */
[----:B--2---:R-:W-:-:S07]  /*11e0*/  ISETP.NE.AND P2, PT, R14, 0x1, PT ;  /* 0x000000010e00780c */ /* 0x004fce0003f45270 */
[----:B------:R-:W1:Y:S08]  /*11f0*/  LDC R12, c[0x0][0xb20] ;  /* 0x0002c800ff0c7b82 */ /* 0x000e700000000800 */
[----:B------:R-:W2:Y:S01]  /*1200*/  LDC.64 R2, c[0x0][0xb28] ;  /* 0x0002ca00ff027b82 */ /* 0x000ea20000000a00 */
[----:B----4-:R-:W-:-:S04]  /*1210*/  IMAD.HI.U32 R15, R16, R5, RZ ;  /* 0x00000005100f7227 */ /* 0x010fc800078e00ff */
[----:B------:R-:W-:-:S04]  /*1220*/  IMAD.HI.U32 R5, R20, R5, RZ ;  /* 0x0000000514057227 */ /* 0x000fc800078e00ff */
[----:B---3--:R-:W-:-:S04]  /*1230*/  IMAD.HI.U32 R18, R13, R6, RZ ;  /* 0x000000060d127227 */ /* 0x008fc800078e00ff */
[C---:B------:R-:W-:Y:S01]  /*1240*/  IMAD.HI.U32 R22, R11.reuse, R6, RZ ;  /* 0x000000060b167227 */ /* 0x040fe200078e00ff */
[-C--:B------:R-:W-:Y:S02]  /*1250*/  @P2 SHF.R.U32.HI R13, RZ, R7.reuse, R18 ;  /* 0x00000007ff0d2219 */ /* 0x080fe40000011612 */
[-C--:B-1----:R-:W-:Y:S02]  /*1260*/  @P1 SHF.R.U32.HI R16, RZ, R12.reuse, R15 ;  /* 0x0000000cff101219 */ /* 0x082fe4000001160f */
[----:B------:R-:W-:Y:S02]  /*1270*/  SHF.R.U32.HI R5, RZ, R12, R5 ;  /* 0x0000000cff057219 */ /* 0x000fe40000011605 */
[----:B------:R-:W-:Y:S02]  /*1280*/  SHF.R.U32.HI R22, RZ, R7, R22 ;  /* 0x00000007ff167219 */ /* 0x000fe40000011616 */
[----:B------:R-:W-:Y:S01]  /*1290*/  SEL R5, R20, R5, !P1 ;  /* 0x0000000514057207 */ /* 0x000fe20004800000 */
[----:B--2---:R-:W-:Y:S01]  /*12a0*/  IMAD.HI.U32 R18, R16, R2, RZ ;  /* 0x0000000210127227 */ /* 0x004fe200078e00ff */
[----:B------:R-:W-:-:S02]  /*12b0*/  SEL R21, R11, R22, !P2 ;  /* 0x000000160b157207 */ /* 0x000fc40005000000 */
[----:B------:R-:W-:Y:S01]  /*12c0*/  IADD3 R7, PT, PT, -R5, RZ, RZ ;  /* 0x000000ff05077210 */ /* 0x000fe20007ffe1ff */
[----:B------:R-:W-:Y:S01]  /*12d0*/  IMAD.HI.U32 R6, R13, R2, RZ ;  /* 0x000000020d067227 */ /* 0x000fe200078e00ff */
[----:B------:R-:W-:-:S03]  /*12e0*/  @P0 SHF.R.U32.HI R16, RZ, R3, R18 ;  /* 0x00000003ff100219 */ /* 0x000fc60000011612 */
[----:B------:R-:W-:Y:S01]  /*12f0*/  IMAD R7, R4, R7, R20 ;  /* 0x0000000704077224 */ /* 0x000fe200078e0214 */
[----:B------:R-:W-:Y:S01]  /*1300*/  @P0 SHF.R.U32.HI R13, RZ, R3, R6 ;  /* 0x00000003ff0d0219 */ /* 0x000fe20000011606 */
[----:B------:R-:W-:-:S04]  /*1310*/  IMAD R16, R16, R9, RZ ;  /* 0x0000000910107224 */ /* 0x000fc800078e02ff */
[----:B------:R-:W-:Y:S01]  /*1320*/  IMAD R6, R13, R9, RZ ;  /* 0x000000090d067224 */ /* 0x000fe200078e02ff */
[----:B------:R-:W-:-:S04]  /*1330*/  ISETP.GE.AND P1, PT, R5, R16, PT ;  /* 0x000000100500720c */ /* 0x000fc80003f26270 */
[----:B------:R-:W-:Y:S01]  /*1340*/  ISETP.GE.OR P1, PT, R21, R6, P1 ;  /* 0x000000061500720c */ /* 0x000fe20000f26670 */
[----:B------:R-:W-:-:S05]  /*1350*/  IMAD.HI.U32 R6, R5, R2, RZ ;  /* 0x0000000205067227 */ /* 0x000fca00078e00ff */
[----:B------:R-:W-:-:S04]  /*1360*/  SHF.R.U32.HI R6, RZ, R3, R6 ;  /* 0x00000003ff067219 */ /* 0x000fc80000011606 */
[----:B------:R-:W-:-:S03]  /*1370*/  SEL R6, R5, R6, !P0 ;  /* 0x0000000605067207 */ /* 0x000fc60004000000 */
[----:B------:R-:W-:Y:S01]  /*1380*/  @!P1 IMAD.HI.U32 R12, R21, R2, RZ ;  /* 0x00000002150c9227 */ /* 0x000fe200078e00ff */
[----:B------:R-:W-:-:S04]  /*1390*/  IADD3 R2, PT, PT, -R6, RZ, RZ ;  /* 0x000000ff06027210 */ /* 0x000fc80007ffe1ff */
[----:B------:R-:W-:Y:S01]  /*13a0*/  @!P1 SHF.R.U32.HI R12, RZ, R3, R12 ;  /* 0x00000003ff0c9219 */ /* 0x000fe2000001160c */
[----:B------:R-:W-:-:S03]  /*13b0*/  IMAD R2, R9, R2, R5 ;  /* 0x0000000209027224 */ /* 0x000fc600078e0205 */
[----:B------:R-:W-:-:S05]  /*13c0*/  @!P1 SEL R3, R21, R12, !P0 ;  /* 0x0000000c15039207 */ /* 0x000fca0004000000 */
[--C-:B------:R-:W-:Y:S02]  /*13d0*/  @!P1 IMAD.IADD R6, R6, 0x1, -R3.reuse ;  /* 0x0000000106069824 */ /* 0x100fe400078e0a03 */
[----:B------:R-:W-:Y:S01]  /*13e0*/  @!P1 IMAD R3, R2, R13, R3 ;  /* 0x0000000d02039224 */ /* 0x000fe200078e0203 */
[----:B------:R-:W-:Y:S01]  /*13f0*/  IADD3 R2, PT, PT, -R21, RZ, RZ ;  /* 0x000000ff15027210 */ /* 0x000fe20007ffe1ff */
[----:B------:R-:W-:Y:S02]  /*1400*/  @!P1 IMAD R5, R6, R9, R21 ;  /* 0x0000000906059224 */ /* 0x000fe400078e0215 */
[----:B------:R-:W-:Y:S02]  /*1410*/  @!P1 IMAD.MOV.U32 R21, RZ, RZ, R3 ;  /* 0x000000ffff159224 */ /* 0x000fe400078e0003 */
[----:B------:R-:W-:Y:S02]  /*1420*/  IMAD R2, R14, R2, R11 ;  /* 0x000000020e027224 */ /* 0x000fe400078e020b */
[----:B------:R-:W-:-:S02]  /*1430*/  IMAD R20, R5, R4, R7 ;  /* 0x0000000405147224 */ /* 0x000fc400078e0207 */
[----:B------:R-:W-:Y:S02]  /*1440*/  IMAD R21, R21, R14, R2 ;  /* 0x0000000e15157224 */ /* 0x000fe400078e0202 */
.L_x_18:
[----:B------:R-:W-:Y:S05]  /*1450*/  BRA.U UP3, `(.L_x_19) ;  /* 0x0000000103407547 */ /* 0x000fea000b800000 */
[----:B------:R-:W1:Y:S08]  /*1460*/  LDC.64 R4, c[0x0][0xb10] ;  /* 0x0002c400ff047b82 */ /* 0x000e700000000a00 */
[----:B------:R-:W2:Y:S08]  /*1470*/  LDC.64 R2, c[0x0][0xb18] ;  /* 0x0002c600ff027b82 */ /* 0x000eb00000000a00 */
[----:B------:R-:W3:Y:S08]  /*1480*/  LDC R6, c[0x0][0xb20] ;  /* 0x0002c800ff067b82 */ /* 0x000ef00000000800 */
[----:B------:R-:W4:Y:S01]  /*1490*/  LDC R12, c[0x0][0xb0c] ;  /* 0x0002c300ff0c7b82 */ /* 0x000f220000000800 */
[----:B-1----:R-:W-:-:S05]  /*14a0*/  IMAD.HI.U32 R4, R21, R4, RZ ;  /* 0x0000000415047227 */ /* 0x002fca00078e00ff */
[----:B------:R-:W-:Y:S01]  /*14b0*/  SHF.R.U32.HI R4, RZ, R5, R4 ;  /* 0x00000005ff047219 */ /* 0x000fe20000011604 */
[----:B--2---:R-:W-:Y:S01]  /*14c0*/  IMAD.HI.U32 R3, R20, R3, RZ ;  /* 0x0000000314037227 */ /* 0x004fe200078e00ff */
[----:B------:R-:W-:-:S04]  /*14d0*/  ISETP.NE.AND P0, PT, R2, 0x1, PT ;  /* 0x000000010200780c */ /* 0x000fc80003f05270 */
[----:B---3--:R-:W-:-:S04]  /*14e0*/  SHF.R.U32.HI R3, RZ, R6, R3 ;  /* 0x00000006ff037219 */ /* 0x008fc80000011603 */
[----:B------:R-:W-:Y:S02]  /*14f0*/  SEL R3, R20, R3, !P0 ;  /* 0x0000000314037207 */ /* 0x000fe40004000000 */
[----:B----4-:R-:W-:-:S04]  /*1500*/  ISETP.NE.AND P1, PT, R12, 0x1, PT ;  /* 0x000000010c00780c */ /* 0x010fc80003f25270 */
[----:B------:R-:W-:-:S05]  /*1510*/  SEL R6, R21, R4, !P1 ;  /* 0x0000000415067207 */ /* 0x000fca0004800000 */
[----:B------:R-:W-:Y:S02]  /*1520*/  IMAD.IADD R4, R3, 0x1, -R6 ;  /* 0x0000000103047824 */ /* 0x000fe400078e0a06 */
[----:B------:R-:W-:Y:S02]  /*1530*/  IMAD.IADD R3, R6, 0x1, -R3 ;  /* 0x0000000106037824 */ /* 0x000fe400078e0a03 */
[----:B------:R-:W-:Y:S02]  /*1540*/  IMAD R21, R4, R12, R21 ;  /* 0x0000000c04157224 */ /* 0x000fe400078e0215 */
[----:B------:R-:W-:Y:S02]  /*1550*/  IMAD R20, R3, R2, R20 ;  /* 0x0000000203147224 */ /* 0x000fe400078e0214 */
.L_x_19:
[----:B------:R-:W-:Y:S05]  /*1560*/  BRA.U !UP1, `(.L_x_20) ;  /* 0x00000001090c7547 */ /* 0x000fea000b800000 */
[----:B------:R-:W-:Y:S01]  /*1570*/  UCGABAR_WAIT ;  /* 0x0000000000007dc7 */ /* 0x000fe20008000000 */
[----:B------:R-:W-:Y:S01]  /*1580*/  CCTL.IVALL ;  /* 0x00000000ff00798f */ /* 0x000fe20002000000 */
[----:B------:R-:W-:Y:S05]  /*1590*/  BRA `(.L_x_21) ;  /* 0x0000000000047947 */ /* 0x000fea0003800000 */
.L_x_20:
[----:B------:R-:W-:Y:S06]  /*15a0*/  BAR.SYNC.DEFER_BLOCKING 0x0 ;  /* 0x0000000000007b1d */ /* 0x000fec0000010000 */
.L_x_21:
[----:B------:R-:W-:Y:S05]  /*15b0*/  BRA.U UP2, `(.L_x_22) ;  /* 0x0000001502487547 */ /* 0x000fea000b800000 */
[----:B------:R-:W1:Y:S01]  /*15c0*/  LDCU UR15, c[0x0][0x38c] ;  /* 0x00007180ff0f77ac */ /* 0x000e620008000800 */
[----:B------:R-:W2:Y:S01]  /*15d0*/  LDC R9, c[0x0][0x370] ;  /* 0x0000dc00ff097b82 */ /* 0x000ea20000000800 */
[C---:B------:R-:W-:Y:S01]  /*15e0*/  IMAD.SHL.U32 R17, R11.reuse, 0x40, RZ ;  /* 0x000000400b117824 */ /* 0x040fe200078e00ff */
[----:B------:R-:W-:Y:S01]  /*15f0*/  PLOP3.LUT P1, PT, PT, PT, UP5, 0x80, 0x8 ;  /* 0x000000000008781c */ /* 0x000fe20003f2f058 */
[----:B------:R-:W-:Y:S01]  /*1600*/  HFMA2 R15, -RZ, RZ, 0, 5.9604644775390625e-08 ;  /* 0x00000001ff0f7431 */ /* 0x000fe200000001ff */
[----:B------:R-:W-:Y:S01]  /*1610*/  UISETP.NE.AND UP1, UPT, UR10, URZ, UPT ;  /* 0x000000ff0a00728c */ /* 0x000fe2000bf25270 */
[----:B------:R-:W-:Y:S01]  /*1620*/  HFMA2 R12, -RZ, RZ, 0, 0 ;  /* 0x00000000ff0c7431 */ /* 0x000fe200000001ff */
[----:B------:R-:W-:Y:S01]  /*1630*/  ISETP.NE.AND P4, PT, R10, RZ, P5 ;  /* 0x000000ff0a00720c */ /* 0x000fe20002f85270 */
[----:B------:R-:W-:Y:S01]  /*1640*/  IMAD.SHL.U32 R16, R11, 0x80, RZ ;  /* 0x000000800b107824 */ /* 0x000fe200078e00ff */
[----:B------:R-:W3:Y:S01]  /*1650*/  LDC R0, c[0x0][0x374] ;  /* 0x0000dd00ff007b82 */ /* 0x000ee20000000800 */
[----:B------:R-:W-:Y:S01]  /*1660*/  PLOP3.LUT P1, PT, P1, PT, PT, 0x8, 0x80 ;  /* 0x000000000080781c */ /* 0x000fe20000f2e170 */
[----:B------:R-:W-:Y:S01]  /*1670*/  IMAD.MOV.U32 R14, RZ, RZ, RZ ;  /* 0x000000ffff0e7224 */ /* 0x000fe200078e00ff */
[----:B------:R-:W-:Y:S01]  /*1680*/  MOV R8, 0x1 ;  /* 0x0000000100087802 */ /* 0x000fe20000000f00 */
[----:B------:R-:W-:Y:S01]  /*1690*/  IMAD.MOV.U32 R10, RZ, RZ, RZ ;  /* 0x000000ffff0a7224 */ /* 0x000fe200078e00ff */
[----:B------:R-:W-:Y:S01]  /*16a0*/  LOP3.LUT R17, R17, 0x40, RZ, 0xc0, !PT ;  /* 0x0000004011117812 */ /* 0x000fe200078ec0ff */
[----:B------:R-:W4:Y:S01]  /*16b0*/  LDCU.64 UR24, c[0x0][0x348] ;  /* 0x00006900ff1877ac */ /* 0x000f220008000a00 */
[----:B-1----:R-:W-:-:S02]  /*16c0*/  UIADD3 UR4, UPT, UPT, UR15, 0x7f, URZ ;  /* 0x0000007f0f047890 */ /* 0x002fc4000fffe0ff */
[----:B------:R-:W-:Y:S02]  /*16d0*/  USEL UR7, UR7, 0x2, UP1 ;  /* 0x0000000207077887 */ /* 0x000fe40008800000 */
[----:B------:R-:W-:Y:S01]  /*16e0*/  USHF.R.S32.HI UR22, URZ, 0x1f, UR4 ;  /* 0x0000001fff167899 */ /* 0x000fe20008011404 */
[----:B------:R-:W-:-:S03]  /*16f0*/  UMOV UR13, URZ ;  /* 0x000000ff000d7c82 */ /* 0x000fc60008000000 */
[----:B------:R-:W-:Y:S02]  /*1700*/  ULEA.HI UR22, UR22, UR4, URZ, 0x7 ;  /* 0x0000000416167291 */ /* 0x000fe4000f8f38ff */
[----:B------:R-:W-:Y:S02]  /*1710*/  UIADD3 UR4, UPT, UPT, UR15, -0x1, URZ ;  /* 0xffffffff0f047890 */ /* 0x000fe4000fffe0ff */
[----:B------:R-:W-:Y:S02]  /*1720*/  USHF.R.S32.HI UR22, URZ, 0x7, UR22 ;  /* 0x00000007ff167899 */ /* 0x000fe40008011416 */
[----:B------:R-:W-:Y:S02]  /*1730*/  UISETP.GE.U32.AND UP2, UPT, UR4, -0xff, UPT ;  /* 0xffffff010400788c */ /* 0x000fe4000bf46070 */
[----:B------:R-:W-:Y:S02]  /*1740*/  UISETP.LT.U32.AND UP0, UPT, UR22, 0x8, UPT ;  /* 0x000000081600788c */ /* 0x000fe4000bf01070 */
[----:B------:R-:W-:-:S02]  /*1750*/  UIADD3 UR15, UPT, UPT, UR15, 0xfe, URZ ;  /* 0x000000fe0f0f7890 */ /* 0x000fc4000fffe0ff */
[----:B------:R-:W-:-:S04]  /*1760*/  USEL UR21, UR22, 0x8, UP0 ;  /* 0x0000000816157887 */ /* 0x000fc80008000000 */
[----:B------:R-:W-:Y:S02]  /*1770*/  UIADD3 UR6, UPT, UPT, UR21, -0x1, URZ ;  /* 0xffffffff15067890 */ /* 0x000fe4000fffe0ff */
[----:B------:R-:W-:Y:S02]  /*1780*/  @UP2 UIADD3 UR6, UPT, UPT, UR21, URZ, URZ ;  /* 0x000000ff15062290 */ /* 0x000fe4000fffe0ff */
[----:B------:R-:W-:Y:S02]  /*1790*/  UIADD3 UR14, UPT, UPT, UR22, -UR21, URZ ;  /* 0x80000015160e7290 */ /* 0x000fe4000fffe0ff */
[----:B------:R-:W-:Y:S02]  /*17a0*/  UIADD3 UR5, UPT, UPT, UR6, 0x1, URZ ;  /* 0x0000000106057890 */ /* 0x000fe4000fffe0ff */
[----:B--2-4-:R-:W-:-:S12]  /*17b0*/  UIADD3 UR6, UPT, UPT, -UR6, URZ, URZ ;  /* 0x000000ff06067290 */ /* 0x014fd8000fffe1ff */
.L_x_42:
[----:B------:R-:W-:Y:S01]  /*17c0*/  UISETP.NE.AND UP0, UPT, UR37, URZ, UPT ;  /* 0x000000ff2500728c */ /* 0x000fe2000bf05270 */
[----:B------:R-:W1:Y:S08]  /*17d0*/  S2UR UR37, SR_CgaCtaId ;  /* 0x00000000002579c3 */ /* 0x000e700000008800 */
[----:B------:R-:W-:Y:S05]  /*17e0*/  BRA.U UP0, `(.L_x_23) ;  /* 0x0000000100347547 */ /* 0x000fea000b800000 */
[----:B------:R-:W2:Y:S01]  /*17f0*/  S2R R2, SR_CgaCtaId ;  /* 0x0000000000027919 */ /* 0x000ea20000008800 */
[----:B------:R-:W-:-:S04]  /*1800*/  MOV R3, 0x400 ;  /* 0x0000040000037802 */ /* 0x000fc80000000f00 */
[----:B--2---:R-:W-:Y:S02]  /*1810*/  LEA R3, R2, R3, 0x18 ;  /* 0x0000000302037211 */ /* 0x004fe400078ec0ff */
[----:B------:R-:W-:-:S03]  /*1820*/  SHF.L.U32 R2, R8, 0x1f, RZ ;  /* 0x0000001f08027819 */ /* 0x000fc600000006ff */
[----:B------:R-:W-:-:S04]  /*1830*/  IMAD R3, R10, 0x8, R3 ;  /* 0x000000080a037824 */ /* 0x000fc800078e0203 */
[----:B------:R-:W2:Y:S02]  /*1840*/  SYNCS.PHASECHK.TRANS64.TRYWAIT P0, [R3+URZ+0x120], R2 ;  /* 0x00012002030075a7 */ /* 0x000ea400080011ff */
[----:B--2---:R-:W-:Y:S05]  /*1850*/  @!P0 BRA `(.L_x_24) ;  /* 0x0000007400488947 */ /* 0x004fea0003800000 */
.L_x_127:
[----:B------:R-:W-:Y:S01]  /*1860*/  VIADD R10, R10, 0x1 ;  /* 0x000000010a0a7836 */ /* 0x000fe20000000000 */
[----:B------:R2:W-:Y:S04]  /*1870*/  SYNCS.ARRIVE.TRANS64.A1T0 RZ, [R3+URZ+0x110], RZ ;  /* 0x000110ff03ff79a7 */ /* 0x0005e800081000ff */
[----:B------:R-:W-:-:S04]  /*1880*/  ISETP.NE.AND P0, PT, R10, 0x2, PT ;  /* 0x000000020a00780c */ /* 0x000fc80003f05270 */
[----:B------:R-:W-:Y:S02]  /*1890*/  SEL R10, R10, RZ, P0 ;  /* 0x000000ff0a0a7207 */ /* 0x000fe40000000000 */
[----:B--2---:R-:W-:-:S04]  /*18a0*/  SEL R3, RZ, 0x1, P0 ;  /* 0x00000001ff037807 */ /* 0x004fc80000000000 */
[----:B------:R-:W-:-:S07]  /*18b0*/  LOP3.LUT R8, R8, R3, RZ, 0x3c, !PT ;  /* 0x0000000308087212 */ /* 0x000fce00078e3cff */
.L_x_23:
[----:B------:R-:W-:Y:S01]  /*18c0*/  UMOV UR4, 0x400 ;  /* 0x0000040000047882 */ /* 0x000fe20000000000 */
[----:B------:R-:W-:Y:S01]  /*18d0*/  LEA.HI R3, R21, R21, RZ, 0x1 ;  /* 0x0000001515037211 */ /* 0x000fe200078f08ff */
[----:B-1----:R-:W-:Y:S01]  /*18e0*/  ULEA UR4, UR37, UR4, 0x18 ;  /* 0x0000000425047291 */ /* 0x002fe2000f8ec0ff */
[----:B------:R-:W-:Y:S01]  /*18f0*/  SHF.L.U32 R2, R15, 0x1f, RZ ;  /* 0x0000001f0f027819 */ /* 0x000fe200000006ff */
[----:B------:R-:W-:Y:S01]  /*1900*/  UISETP.GE.U32.AND UP0, UPT, UR15, 0xff, UPT ;  /* 0x000000ff0f00788c */ /* 0x000fe2000bf06070 */
[----:B------:R-:W-:Y:S01]  /*1910*/  R2UR UR35, R16 ;  /* 0x00000000102372ca */ /* 0x000fe200000e0000 */
[----:B------:R-:W-:Y:S01]  /*1920*/  ULEA UR8, UR13, UR4, 0x3 ;  /* 0x000000040d087291 */ /* 0x000fe2000f8e18ff */
[----:B------:R-:W-:Y:S01]  /*1930*/  IMAD.SHL.U32 R3, R3, 0x80, RZ ;  /* 0x0000008003037824 */ /* 0x000fe200078e00ff */
[----:B------:R-:W-:Y:S01]  /*1940*/  R2UR UR11, R17 ;  /* 0x00000000110b72ca */ /* 0x000fe200000e0000 */
[----:B------:R-:W-:-:S03]  /*1950*/  UMOV UR23, URZ ;  /* 0x000000ff00177c82 */ /* 0x000fc60008000000 */
[----:B------:R-:W-:-:S03]  /*1960*/  LOP3.LUT R3, R3, 0xffffff00, RZ, 0xc0, !PT ;  /* 0xffffff0003037812 */ /* 0x000fc600078ec0ff */
[----:B------:R1:W2:Y:S01]  /*1970*/  SYNCS.PHASECHK.TRANS64.TRYWAIT P0, [UR8+0x40], R2 ;  /* 0x00004002ff0075a7 */ /* 0x0002a20008001108 */
[----:B------:R-:W-:Y:S02]  /*1980*/  R2UR UR9, R3 ;  /* 0x00000000030972ca */ /* 0x000fe400000e0000 */
[----:B------:R-:W-:-:S11]  /*1990*/  R2UR UR8, R20 ;  /* 0x00000000140872ca */ /* 0x000fd600000e0000 */
[----:B------:R-:W-:Y:S02]  /*19a0*/  ULOP3.LUT UR35, UR9, 0x80, UR35, 0xf8, !UPT ;  /* 0x0000008009237892 */ /* 0x000fe4000f8ef823 */
[----:B------:R-:W-:Y:S01]  /*19b0*/  ULEA UR11, UR8, UR11, 0x7 ;  /* 0x0000000b080b7291 */ /* 0x000fe2000f8e38ff */
[----:B------:R-:W-:Y:S11]  /*19c0*/  BRA.U !UP0, `(.L_x_25) ;  /* 0x0000000108c07547 */ /* 0x000ff6000b800000 */
[----:B------:R-:W-:Y:S01]  /*19d0*/  UMOV UR16, UR6 ;  /* 0x0000000600107c82 */ /* 0x000fe20008000000 */
[----:B------:R-:W-:Y:S01]  /*19e0*/  UMOV UR17, UR13 ;  /* 0x0000000d00117c82 */ /* 0x000fe20008000000 */
[----:B------:R-:W-:-:S05]  /*19f0*/  UMOV UR34, URZ ;  /* 0x000000ff00227c82 */ /* 0x000fca0008000000 */
.L_x_31:
[----:B------:R-:W-:Y:S01]  /*1a00*/  ULEA UR33, UR17, UR4, 0x3 ;  /* 0x0000000411217291 */ /* 0x000fe2000f8e18ff */
[----:B------:R-:W-:Y:S01]  /*1a10*/  @P5 MOV R3, 0xc000 ;  /* 0x0000c00000035802 */ /* 0x000fe20000000f00 */
[----:B-12-4-:R-:W-:Y:S10]  /*1a20*/  @P0 BRA `(.L_x_26) ;  /* 0x00000000000c0947 */ /* 0x016ff40003800000 */
[----:B------:R-:W-:-:S04]  /*1a30*/  SHF.L.U32 R5, R15, 0x1f, RZ ;  /* 0x0000001f0f057819 */ /* 0x000fc800000006ff */
[----:B------:R-:W2:Y:S02]  /*1a40*/  SYNCS.PHASECHK.TRANS64.TRYWAIT P0, [UR33+0x40], R5 ;  /* 0x00004005ff0075a7 */ /* 0x000ea40008001121 */
[----:B--2---:R-:W-:Y:S05]  /*1a50*/  @!P0 BRA `(.L_x_27) ;  /* 0x0000007000dc8947 */ /* 0x004fea0003800000 */
.L_x_26:
[----:B------:R2:W-:Y:S01]  /*1a60*/  @P5 SYNCS.ARRIVE.TRANS64 RZ, [UR33], R3 ;  /* 0x00000003ffff59a7 */ /* 0x0005e20008000021 */
[----:B------:R-:W-:Y:S02]  /*1a70*/  ULOP3.LUT UR8, UR7, 0x2, URZ, 0xfc, !UPT ;  /* 0x0000000207087892 */ /* 0x000fe4000f8efcff */
[----:B------:R-:W-:Y:S02]  /*1a80*/  UIADD3 UR16, UPT, UPT, UR16, 0x1, URZ ;  /* 0x0000000110107890 */ /* 0x000fe4000fffe0ff */
[----:B------:R-:W-:Y:S02]  /*1a90*/  UISETP.NE.AND UP0, UPT, UR8, 0x2, UPT ;  /* 0x000000020800788c */ /* 0x000fe4000bf05270 */
[----:B------:R-:W-:-:S07]  /*1aa0*/  UISETP.NE.AND UP2, UPT, UR16, 0x1, UPT ;  /* 0x000000011000788c */ /* 0x000fce000bf45270 */
[----:B------:R-:W-:Y:S05]  /*1ab0*/  BRA.U UP0, `(.L_x_28) ;  /* 0x0000000100047547 */ /* 0x000fea000b800000 */
[----:B------:R-:W-:Y:S05]  /*1ac0*/  BPT.TRAP 0x1 ;  /* 0x000000040000795c */ /* 0x000fea0000300000 */
.L_x_28:
[----:B------:R-:W-:Y:S04]  /*1ad0*/  BSSY.RECONVERGENT B0, `(.L_x_29) ;  /* 0x0000003000007945 */ /* 0x000fe80003800200 */
[----:B------:R-:W-:Y:S05]  /*1ae0*/  @!P4 BRA `(.L_x_30) ;  /* 0x000000000004c947 */ /* 0x000fea0003800000 */
[----:B------:R-:W-:Y:S05]  /*1af0*/  BPT.TRAP 0x1 ;  /* 0x000000040000795c */ /* 0x000fea0000300000 */
.L_x_30:
[----:B------:R-:W-:Y:S05]  /*1b00*/  BSYNC.RECONVERGENT B0 ;  /* 0x0000000000007941 */ /* 0x000fea0003800200 */
.L_x_29:
[----:B------:R-:W-:Y:S02]  /*1b10*/  UIADD3 UR13, UPT, UPT, UR17, 0x1, URZ ;  /* 0x00000001110d7890 */ /* 0x000fe4000fffe0ff */
[----:B------:R-:W-:Y:S02]  /*1b20*/  ULEA UR32, UR17, UR4, 0xe ;  /* 0x0000000411207291 */ /* 0x000fe4000f8e70ff */
[----:B------:R-:W-:Y:S02]  /*1b30*/  UISETP.NE.AND UP0, UPT, UR13, 0x8, UPT ;  /* 0x000000080d00788c */ /* 0x000fe4000bf05270 */
[----:B------:R-:W-:Y:S02]  /*1b40*/  UIADD3 UR28, UP1, UPT, UR24, 0x80, URZ ;  /* 0x00000080181c7890 */ /* 0x000fe4000ff3e0ff */
[----:B------:R-:W-:Y:S02]  /*1b50*/  USEL UR9, URZ, 0x1, UP0 ;  /* 0x00000001ff097887 */ /* 0x000fe40008000000 */
[----:B------:R-:W-:-:S02]  /*1b60*/  USEL UR13, UR13, URZ, UP0 ;  /* 0x000000ff0d0d7287 */ /* 0x000fc40008000000 */
[----:B------:R-:W-:Y:S02]  /*1b70*/  UIADD3 UR26, UP0, UPT, UR24, 0x180, URZ ;  /* 0x00000180181a7890 */ /* 0x000fe4000ff1e0ff */
[----:B------:R-:W-:Y:S01]  /*1b80*/  ULEA UR8, UR13, UR4, 0x3 ;  /* 0x000000040d087291 */ /* 0x000fe2000f8e18ff */
[----:B------:R-:W-:Y:S01]  /*1b90*/  LOP3.LUT R15, R15, UR9, RZ, 0x3c, !PT ;  /* 0x000000090f0f7c12 */ /* 0x000fe2000f8e3cff */
[----:B------:R-:W-:Y:S02]  /*1ba0*/  ULOP3.LUT UR33, UR33, 0xfefffff8, URZ, 0xc0, !UPT ;  /* 0xfefffff821217892 */ /* 0x000fe4000f8ec0ff */
[----:B------:R-:W-:Y:S01]  /*1bb0*/  UIADD3.X UR29, UPT, UPT, URZ, UR25, URZ, UP1, !UPT ;  /* 0x00000019ff1d7290 */ /* 0x000fe20008ffe4ff */
[----:B-1----:R-:W-:Y:S01]  /*1bc0*/  SHF.L.U32 R2, R15, 0x1f, RZ ;  /* 0x0000001f0f027819 */ /* 0x002fe200000006ff */
[----:B------:R-:W-:Y:S02]  /*1bd0*/  UIADD3 UR32, UPT, UPT, UR32, 0x8400, URZ ;  /* 0x0000840020207890 */ /* 0x000fe4000fffe0ff */
[----:B------:R-:W-:Y:S01]  /*1be0*/  UIADD3.X UR27, UPT, UPT, URZ, UR25, URZ, UP0, !UPT ;  /* 0x00000019ff1b7290 */ /* 0x000fe200087fe4ff */
[----:B------:R4:W1:Y:S01]  /*1bf0*/  SYNCS.PHASECHK.TRANS64.TRYWAIT P0, [UR8+0x40], R2 ;  /* 0x00004002ff0075a7 */ /* 0x0008620008001108 */
[----:B------:R-:W-:Y:S01]  /*1c00*/  ULEA UR8, UR17, UR4, 0xd ;  /* 0x0000000411087291 */ /* 0x000fe2000f8e68ff */
[----:B------:R-:W-:Y:S01]  /*1c10*/  UMOV UR18, 0x0 ;  /* 0x0000000000127882 */ /* 0x000fe20000000000 */
[----:B------:R-:W-:-:S02]  /*1c20*/  UMOV UR19, 0x10000000 ;  /* 0x1000000000137882 */ /* 0x000fc40000000000 */
[----:B------:R-:W-:Y:S01]  /*1c30*/  UIADD3 UR8, UPT, UPT, UR8, 0x28400, URZ ;  /* 0x0002840008087890 */ /* 0x000fe2000fffe0ff */
[----:B------:R2:W-:Y:S01]  /*1c40*/  UTMALDG.3D.2CTA [UR32], [UR28], desc[UR18] ;  /* 0x000012201c0075b4 */ /* 0x0005e20008211000 */
[----:B------:R-:W-:Y:S01]  /*1c50*/  UMOV UR10, UR34 ;  /* 0x00000022000a7c82 */ /* 0x000fe20008000000 */
[----:B------:R-:W-:Y:S01]  /*1c60*/  UMOV UR12, UR36 ;  /* 0x00000024000c7c82 */ /* 0x000fe20008000000 */
[----:B------:R-:W-:Y:S01]  /*1c70*/  UMOV UR9, UR33 ;  /* 0x0000002100097c82 */ /* 0x000fe20008000000 */
[----:B------:R-:W-:Y:S01]  /*1c80*/  UMOV UR23, UR5 ;  /* 0x0000000500177c82 */ /* 0x000fe20008000000 */
[----:B------:R-:W-:-:S03]  /*1c90*/  UMOV UR17, UR13 ;  /* 0x0000000d00117c82 */ /* 0x000fc60008000000 */
[----:B------:R4:W-:Y:S01]  /*1ca0*/  UTMALDG.3D.2CTA [UR8], [UR26], desc[UR18] ;  /* 0x000012081a0075b4 */ /* 0x0009e20008211000 */
[----:B--2---:R-:W-:Y:S01]  /*1cb0*/  UIADD3 UR34, UPT, UPT, UR34, 0x80, URZ ;  /* 0x0000008022227890 */ /* 0x004fe2000fffe0ff */
[----:B------:R-:W-:Y:S11]  /*1cc0*/  BRA.U UP2, `(.L_x_31) ;  /* 0xfffffffd024c7547 */ /* 0x000ff6000b83ffff */
.L_x_25:
[----:B----4-:R-:W-:Y:S01]  /*1cd0*/  ULEA UR8, UR13, UR4, 0x3 ;  /* 0x000000040d087291 */ /* 0x010fe2000f8e18ff */
[----:B-1----:R-:W-:Y:S01]  /*1ce0*/  SHF.L.U32 R2, R15, 0x1f, RZ ;  /* 0x0000001f0f027819 */ /* 0x002fe200000006ff */
[----:B------:R-:W-:Y:S01]  /*1cf0*/  @!P1 SYNCS.ARRIVE.TRANS64.A1T0 RZ, [UR4+0xa8], RZ ;  /* 0x0000a8ffffff99a7 */ /* 0x000fe20008100004 */
[----:B------:R-:W-:-:S06]  /*1d00*/  UISETP.GT.AND UP0, UPT, UR22, UR21, UPT ;  /* 0x000000151600728c */ /* 0x000fcc000bf04270 */
[----:B--2---:R1:W2:Y:S03]  /*1d10*/  SYNCS.PHASECHK.TRANS64.TRYWAIT P0, [UR8+0x40], R2 ;  /* 0x00004002ff0075a7 */ /* 0x0042a60008001108 */
[----:B------:R-:W-:Y:S05]  /*1d20*/  BRA.U !UP0, `(.L_x_32) ;  /* 0x0000000108c07547 */ /* 0x000fea000b800000 */
[----:B------:R-:W-:Y:S01]  /*1d30*/  UIADD3 UR26, UPT, UPT, UR14, UR23, URZ ;  /* 0x000000170e1a7290 */ /* 0x000fe2000fffe0ff */
[----:B------:R-:W-:-:S11]  /*1d40*/  UMOV UR27, UR13 ;  /* 0x0000000d001b7c82 */ /* 0x000fd60008000000 */
.L_x_38:
[----:B------:R-:W-:Y:S01]  /*1d50*/  ULEA UR17, UR27, UR4, 0x3 ;  /* 0x000000041b117291 */ /* 0x000fe2000f8e18ff */
[----:B--2---:R-:W-:Y:S01]  /*1d60*/  @P5 MOV R3, 0xc000 ;  /* 0x0000c00000035802 */ /* 0x004fe20000000f00 */
[----:B-12---:R-:W-:Y:S10]  /*1d70*/  @P0 BRA `(.L_x_33) ;  /* 0x00000000000c0947 */ /* 0x006ff40003800000 */
[----:B------:R-:W-:-:S04]  /*1d80*/  SHF.L.U32 R5, R15, 0x1f, RZ ;  /* 0x0000001f0f057819 */ /* 0x000fc800000006ff */
[----:B------:R-:W2:Y:S02]  /*1d90*/  SYNCS.PHASECHK.TRANS64.TRYWAIT P0, [UR17+0x40], R5 ;  /* 0x00004005ff0075a7 */ /* 0x000ea40008001111 */
[----:B--2---:R-:W-:Y:S05]  /*1da0*/  @!P0 BRA `(.L_x_34) ;  /* 0x0000007000208947 */ /* 0x004fea0003800000 */
.L_x_33:
[----:B------:R2:W-:Y:S01]  /*1db0*/  @P5 SYNCS.ARRIVE.TRANS64 RZ, [UR17], R3 ;  /* 0x00000003ffff59a7 */ /* 0x0005e20008000011 */
[----:B------:R-:W-:-:S04]  /*1dc0*/  ULOP3.LUT UR8, UR7, 0x2, URZ, 0xfc, !UPT ;  /* 0x0000000207087892 */ /* 0x000fc8000f8efcff */
[----:B------:R-:W-:-:S09]  /*1dd0*/  UISETP.NE.AND UP0, UPT, UR8, 0x2, UPT ;  /* 0x000000020800788c */ /* 0x000fd2000bf05270 */
[----:B------:R-:W-:Y:S05]  /*1de0*/  BRA.U UP0, `(.L_x_35) ;  /* 0x0000000100047547 */ /* 0x000fea000b800000 */
[----:B------:R-:W-:Y:S05]  /*1df0*/  BPT.TRAP 0x1 ;  /* 0x000000040000795c */ /* 0x000fea0000300000 */
.L_x_35:
[----:B------:R-:W-:Y:S04]  /*1e00*/  BSSY.RECONVERGENT B0, `(.L_x_36) ;  /* 0x0000003000007945 */ /* 0x000fe80003800200 */
[----:B------:R-:W-:Y:S05]  /*1e10*/  @!P4 BRA `(.L_x_37) ;  /* 0x000000000004c947 */ /* 0x000fea0003800000 */
[----:B------:R-:W-:Y:S05]  /*1e20*/  BPT.TRAP 0x1 ;  /* 0x000000040000795c */ /* 0x000fea0000300000 */
.L_x_37:
[----:B------:R-:W-:Y:S05]  /*1e30*/  BSYNC.RECONVERGENT B0 ;  /* 0x0000000000007941 */ /* 0x000fea0003800200 */
.L_x_36:
        /* <DEDUP_REMOVED lines=9> */
[----:B------:R-:W-:Y:S02]  /*1ed0*/  USHF.L.U32 UR18, UR23, 0x7, URZ ;  /* 0x0000000717127899 */ /* 0x000fe400080006ff */
[----:B------:R-:W-:Y:S01]  /*1ee0*/  ULOP3.LUT UR17, UR17, 0xfefffff8, URZ, 0xc0, !UPT ;  /* 0xfefffff811117892 */ /* 0x000fe2000f8ec0ff */
[----:B-1----:R-:W-:Y:S01]  /*1ef0*/  SHF.L.U32 R2, R15, 0x1f, RZ ;  /* 0x0000001f0f027819 */ /* 0x002fe200000006ff */
[----:B------:R-:W-:Y:S02]  /*1f00*/  UIADD3 UR16, UPT, UPT, UR16, 0x8400, URZ ;  /* 0x0000840010107890 */ /* 0x000fe4000fffe0ff */
[----:B------:R-:W-:Y:S01]  /*1f10*/  UIADD3.X UR33, UPT, UPT, URZ, UR25, URZ, UP1, !UPT ;  /* 0x00000019ff217290 */ /* 0x000fe20008ffe4ff */
[----:B------:R4:W1:Y:S01]  /*1f20*/  SYNCS.PHASECHK.TRANS64.TRYWAIT P0, [UR8+0x40], R2 ;  /* 0x00004002ff0075a7 */ /* 0x0008620008001108 */
[----:B------:R-:W-:-:S02]  /*1f30*/  ULEA UR8, UR27, UR4, 0xd ;  /* 0x000000041b087291 */ /* 0x000fc4000f8e68ff */
[----:B------:R-:W-:Y:S02]  /*1f40*/  UIADD3.X UR31, UPT, UPT, URZ, UR25, URZ, UP0, !UPT ;  /* 0x00000019ff1f7290 */ /* 0x000fe400087fe4ff */
[----:B------:R-:W-:Y:S01]  /*1f50*/  UIADD3 UR8, UPT, UPT, UR8, 0x28400, URZ ;  /* 0x0002840008087890 */ /* 0x000fe2000fffe0ff */
[----:B------:R-:W-:Y:S01]  /*1f60*/  UMOV UR28, 0x0 ;  /* 0x00000000001c7882 */ /* 0x000fe20000000000 */
[----:B------:R-:W-:Y:S01]  /*1f70*/  UMOV UR29, 0x10000000 ;  /* 0x10000000001d7882 */ /* 0x000fe20000000000 */
[----:B------:R-:W-:Y:S01]  /*1f80*/  UMOV UR19, UR35 ;  /* 0x0000002300137c82 */ /* 0x000fe20008000000 */
[----:B------:R-:W-:Y:S01]  /*1f90*/  UMOV UR20, UR36 ;  /* 0x0000002400147c82 */ /* 0x000fe20008000000 */
[----:B------:R-:W-:Y:S01]  /*1fa0*/  UMOV UR12, UR36 ;  /* 0x00000024000c7c82 */ /* 0x000fe20008000000 */
[----:B------:R-:W-:Y:S01]  /*1fb0*/  UMOV UR9, UR17 ;  /* 0x0000001100097c82 */ /* 0x000fe20008000000 */
[----:B------:R-:W-:Y:S01]  /*1fc0*/  UMOV UR10, UR18 ;  /* 0x00000012000a7c82 */ /* 0x000fe20008000000 */
[----:B------:R4:W-:Y:S01]  /*1fd0*/  UTMALDG.3D.2CTA [UR16], [UR32], desc[UR28] ;  /* 0x00001c10200075b4 */ /* 0x0009e20008211000 */
[----:B------:R-:W-:Y:S01]  /*1fe0*/  UIADD3 UR23, UPT, UPT, UR23, 0x1, URZ ;  /* 0x0000000117177890 */ /* 0x000fe2000fffe0ff */
[----:B------:R-:W-:-:S03]  /*1ff0*/  UMOV UR27, UR13 ;  /* 0x0000000d001b7c82 */ /* 0x000fc60008000000 */
[----:B------:R-:W-:Y:S01]  /*2000*/  UISETP.NE.AND UP0, UPT, UR23, UR26, UPT ;  /* 0x0000001a1700728c */ /* 0x000fe2000bf05270 */
[----:B------:R4:W-:Y:S08]  /*2010*/  UTMALDG.3D.2CTA [UR8], [UR30], desc[UR28] ;  /* 0x00001c081e0075b4 */ /* 0x0009f00008211000 */
[----:B----4-:R-:W-:Y:S05]  /*2020*/  BRA.U UP0, `(.L_x_38) ;  /* 0xfffffffd00487547 */ /* 0x010fea000b83ffff */
.L_x_32:
[----:B-1----:R-:W-:Y:S01]  /*2030*/  LEA R2, R14, UR4, 0x3 ;  /* 0x000000040e027c11 */ /* 0x002fe2000f8e18ff */
[----:B------:R-:W-:Y:S01]  /*2040*/  NOP ;  /* 0x0000000000007918 */ /* 0x000fe20000000000 */
[----:B--2---:R-:W-:Y:S02]  /*2050*/  SHF.L.U32 R3, R12, 0x1f, RZ ;  /* 0x0000001f0c037819 */ /* 0x004fe400000006ff */
[----:B------:R-:W-:Y:S02]  /*2060*/  LEA R4, R14, UR4, 0x4 ;  /* 0x000000040e047c11 */ /* 0x000fe4000f8e20ff */
[----:B------:R-:W1:Y:S02]  /*2070*/  SYNCS.PHASECHK.TRANS64.TRYWAIT P0, [R2+URZ+0xb0], R3 ;  /* 0x0000b003020075a7 */ /* 0x000e6400080011ff */
[----:B-1----:R-:W-:Y:S05]  /*2080*/  @!P0 BRA `(.L_x_39) ;  /* 0x0000006c00808947 */ /* 0x002fea0003800000 */
.L_x_130:
[----:B------:R-:W2:Y:S01]  /*2090*/  LDS.128 R4, [R4+0x140] ;  /* 0x0001400004047984 */ /* 0x000ea20000000c00 */
[----:B------:R-:W-:Y:S01]  /*20a0*/  ISETP.GE.AND P0, PT, R72, 0x1, PT ;  /* 0x000000014800780c */ /* 0x000fe20003f06270 */
[----:B-1----:R-:W-:Y:S01]  /*20b0*/  VIADD R2, R2, 0xc0 ;  /* 0x000000c002027836 */ /* 0x002fe20000000000 */
[----:B------:R-:W-:Y:S01]  /*20c0*/  @!PT LDS RZ, [RZ] ;  /* 0x00000000fffff984 */ /* 0x000fe20000000800 */
[----:B------:R-:W-:Y:S01]  /*20d0*/  @!PT LDS RZ, [RZ] ;  /* 0x00000000fffff984 */ /* 0x000fe20000000800 */
[----:B------:R-:W-:Y:S01]  /*20e0*/  @!PT LDS RZ, [RZ] ;  /* 0x00000000fffff984 */ /* 0x000fe20000000800 */
[----:B------:R-:W-:Y:S01]  /*20f0*/  @!PT LDS RZ, [RZ] ;  /* 0x00000000fffff984 */ /* 0x000fe20000000800 */
[----:B------:R1:W-:Y:S06]  /*2100*/  MEMBAR.ALL.CTA ;  /* 0x0000000000007992 */ /* 0x0003ec0000008000 */
[----:B-1----:R-:W1:Y:S01]  /*2110*/  FENCE.VIEW.ASYNC.S ;  /* 0x00000000000073c6 */ /* 0x002e620000000000 */
[----:B------:R-:W-:-:S04]  /*2120*/  PRMT R2, RZ, 0x654, R2 ;  /* 0x00000654ff027816 */ /* 0x000fc80000000002 */
[----:B-1----:R1:W-:Y:S01]  /*2130*/  SYNCS.ARRIVE.TRANS64.RED.A1T0 RZ, [R2+URZ], RZ ;  /* 0x000000ff02ff79a7 */ /* 0x0023e200081004ff */
[----:B--2---:R-:W-:-:S13]  /*2140*/  LOP3.LUT P2, RZ, R6, 0x1, RZ, 0xc0, !PT ;  /* 0x0000000106ff7812 */ /* 0x004fda000784c0ff */
[----:B------:R-:W-:Y:S01]  /*2150*/  @P2 SHF.R.U32.HI R3, RZ, 0x10, R5 ;  /* 0x00000010ff032819 */ /* 0x000fe20000011605 */
[----:B------:R-:W-:Y:S01]  /*2160*/  VOTEU.ANY UP0, P2 ;  /* 0x0000000000ff7886 */ /* 0x000fe20001000100 */
[----:B------:R-:W-:Y:S02]  /*2170*/  @P2 MOV R13, R4 ;  /* 0x00000004000d2202 */ /* 0x000fe40000000f00 */
[----:B------:R-:W-:Y:S02]  /*2180*/  @P2 R2UR.BROADCAST UR8, R3 ;  /* 0x00000000030822ca */ /* 0x000fe400008e0000 */
[----:B------:R-:W-:-:S11]  /*2190*/  @P2 LOP3.LUT R11, R5, 0xffff, RZ, 0xc0, !PT ;  /* 0x0000ffff050b2812 */ /* 0x000fd600078ec0ff */
[----:B------:R-:W-:Y:S01]  /*21a0*/  @UP0 UMOV UR36, UR8 ;  /* 0x0000000800240c82 */ /* 0x000fe20008000000 */
[----:B-1----:R-:W-:Y:S05]  /*21b0*/  @!P0 BRA `(.L_x_40) ;  /* 0x0000000000b88947 */ /* 0x002fea0003800000 */
[----:B------:R-:W3:Y:S01]  /*21c0*/  LDC.64 R4, c[0x0][0xb18] ;  /* 0x0002c600ff047b82 */ /* 0x000ee20000000a00 */
[----:B------:R-:W-:-:S07]  /*21d0*/  ISETP.NE.AND P3, PT, R72, 0x1, PT ;  /* 0x000000014800780c */ /* 0x000fce0003f65270 */
[----:B------:R-:W1:Y:S08]  /*21e0*/  LDC.64 R6, c[0x0][0xb10] ;  /* 0x0002c400ff067b82 */ /* 0x000e700000000a00 */
[----:B------:R-:W2:Y:S08]  /*21f0*/  LDC R18, c[0x0][0xb20] ;  /* 0x0002c800ff127b82 */ /* 0x000eb00000000800 */
[----:B------:R-:W4:Y:S01]  /*2200*/  LDC R20, c[0x0][0xb0c] ;  /* 0x0002c300ff147b82 */ /* 0x000f220000000800 */
[----:B---3--:R-:W-:Y:S01]  /*2210*/  IMAD.HI.U32 R19, R0, R5, RZ ;  /* 0x0000000500137227 */ /* 0x008fe200078e00ff */
[----:B------:R-:W-:-:S03]  /*2220*/  ISETP.NE.AND P0, PT, R4, 0x1, PT ;  /* 0x000000010400780c */ /* 0x000fc60003f05270 */
[----:B------:R-:W-:-:S03]  /*2230*/  IMAD.HI.U32 R5, R11, R5, RZ ;  /* 0x000000050b057227 */ /* 0x000fc600078e00ff */
[----:B------:R-:W3:Y:S01]  /*2240*/  LDC.64 R2, c[0x0][0xb28] ;  /* 0x0002ca00ff027b82 */ /* 0x000ee20000000a00 */
[----:B-1----:R-:W-:-:S04]  /*2250*/  IMAD.HI.U32 R22, R9, R6, RZ ;  /* 0x0000000609167227 */ /* 0x002fc800078e00ff */
[----:B------:R-:W-:Y:S01]  /*2260*/  IMAD.HI.U32 R24, R13, R6, RZ ;  /* 0x000000060d187227 */ /* 0x000fe200078e00ff */
[----:B------:R-:W-:Y:S02]  /*2270*/  SHF.R.U32.HI R22, RZ, R7, R22 ;  /* 0x00000007ff167219 */ /* 0x000fe40000011616 */
[-C--:B--2---:R-:W-:Y:S02]  /*2280*/  SHF.R.U32.HI R19, RZ, R18.reuse, R19 ;  /* 0x00000012ff137219 */ /* 0x084fe40000011613 */
[----:B------:R-:W-:Y:S02]  /*2290*/  SHF.R.U32.HI R18, RZ, R18, R5 ;  /* 0x00000012ff127219 */ /* 0x000fe40000011605 */
[----:B------:R-:W-:Y:S02]  /*22a0*/  SEL R19, R0, R19, !P0 ;  /* 0x0000001300137207 */ /* 0x000fe40004000000 */
[----:B------:R-:W-:Y:S02]  /*22b0*/  SHF.R.U32.HI R24, RZ, R7, R24 ;  /* 0x00000007ff187219 */ /* 0x000fe40000011618 */
[----:B----4-:R-:W-:-:S02]  /*22c0*/  ISETP.NE.AND P1, PT, R20, 0x1, PT ;  /* 0x000000011400780c */ /* 0x010fc40003f25270 */
[----:B------:R-:W-:Y:S02]  /*22d0*/  SEL R5, R11, R18, !P0 ;  /* 0x000000120b057207 */ /* 0x000fe40004000000 */
[----:B------:R-:W-:Y:S02]  /*22e0*/  SEL R21, R9, R22, !P1 ;  /* 0x0000001609157207 */ /* 0x000fe40004800000 */
[----:B------:R-:W-:Y:S01]  /*22f0*/  SEL R7, R13, R24, !P1 ;  /* 0x000000180d077207 */ /* 0x000fe20004800000 */
[----:B---3--:R-:W-:-:S04]  /*2300*/  IMAD.HI.U32 R22, R19, R2, RZ ;  /* 0x0000000213167227 */ /* 0x008fc800078e00ff */
[----:B------:R-:W-:Y:S01]  /*2310*/  IMAD.HI.U32 R6, R21, R2, RZ ;  /* 0x0000000215067227 */ /* 0x000fe200078e00ff */
[----:B------:R-:W-:-:S04]  /*2320*/  @P3 SHF.R.U32.HI R19, RZ, R3, R22 ;  /* 0x00000003ff133219 */ /* 0x000fc80000011616 */
        /* <DEDUP_REMOVED lines=8> */
[----:B------:R-:W-:-:S04]  /*23b0*/  @!P0 IMAD.HI.U32 R18, R7, R2, RZ ;  /* 0x0000000207128227 */ /* 0x000fc800078e00ff */
[----:B------:R-:W-:Y:S01]  /*23c0*/  IMAD.MOV R2, RZ, RZ, -R6 ;  /* 0x000000ffff027224 */ /* 0x000fe200078e0a06 */
[----:B------:R-:W-:-:S03]  /*23d0*/  @!P0 SHF.R.U32.HI R18, RZ, R3, R18 ;  /* 0x00000003ff128219 */ /* 0x000fc60000011612 */
[----:B------:R-:W-:Y:S01]  /*23e0*/  IMAD R2, R72, R2, R5 ;  /* 0x0000000248027224 */ /* 0x000fe200078e0205 */
[----:B------:R-:W-:Y:S02]  /*23f0*/  @!P0 SEL R3, R7, R18, !P3 ;  /* 0x0000001207038207 */ /* 0x000fe40005800000 */
[----:B------:R-:W-:-:S03]  /*2400*/  IADD3 R18, PT, PT, -R5, RZ, RZ ;  /* 0x000000ff05127210 */ /* 0x000fc60007ffe1ff */
[--C-:B------:R-:W-:Y:S02]  /*2410*/  @!P0 IMAD.IADD R6, R6, 0x1, -R3.reuse ;  /* 0x0000000106068824 */ /* 0x100fe400078e0a03 */
[----:B------:R-:W-:Y:S01]  /*2420*/  @!P0 IMAD R3, R2, R21, R3 ;  /* 0x0000001502038224 */ /* 0x000fe200078e0203 */
[----:B------:R-:W-:Y:S01]  /*2430*/  IADD3 R2, PT, PT, -R7, RZ, RZ ;  /* 0x000000ff07027210 */ /* 0x000fe20007ffe1ff */
[----:B------:R-:W-:Y:S02]  /*2440*/  @!P0 IMAD R5, R72, R6, R7 ;  /* 0x0000000648058224 */ /* 0x000fe400078e0207 */
[----:B------:R-:W-:Y:S02]  /*2450*/  IMAD R11, R4, R18, R11 ;  /* 0x00000012040b7224 */ /* 0x000fe400078e020b */
[----:B------:R-:W-:Y:S02]  /*2460*/  @!P0 IMAD.MOV.U32 R7, RZ, RZ, R3 ;  /* 0x000000ffff078224 */ /* 0x000fe400078e0003 */
[----:B------:R-:W-:-:S02]  /*2470*/  IMAD R2, R20, R2, R13 ;  /* 0x0000000214027224 */ /* 0x000fc400078e020d */
[----:B------:R-:W-:Y:S02]  /*2480*/  IMAD R11, R5, R4, R11 ;  /* 0x00000004050b7224 */ /* 0x000fe400078e020b */
[----:B------:R-:W-:Y:S02]  /*2490*/  IMAD R13, R7, R20, R2 ;  /* 0x00000014070d7224 */ /* 0x000fe400078e0202 */
.L_x_40:
[----:B------:R-:W1:Y:S02]  /*24a0*/  LDCU UR8, c[0x0][0xb30] ;  /* 0x00016600ff0877ac */ /* 0x000e640008000800 */
[----:B-1----:R-:W-:-:S09]  /*24b0*/  UISETP.NE.AND UP0, UPT, UR8, 0x1, UPT ;  /* 0x000000010800788c */ /* 0x002fd2000bf05270 */
[----:B------:R-:W-:Y:S05]  /*24c0*/  BRA.U UP0, `(.L_x_41) ;  /* 0x0000000100407547 */ /* 0x000fea000b800000 */
[----:B------:R-:W1:Y:S08]  /*24d0*/  LDC.64 R4, c[0x0][0xb10] ;  /* 0x0002c400ff047b82 */ /* 0x000e700000000a00 */
[----:B------:R-:W2:Y:S08]  /*24e0*/  LDC.64 R2, c[0x0][0xb18] ;  /* 0x0002c600ff027b82 */ /* 0x000eb00000000a00 */
[----:B------:R-:W4:Y:S08]  /*24f0*/  LDC R6, c[0x0][0xb20] ;  /* 0x0002c800ff067b82 */ /* 0x000f300000000800 */
[----:B------:R-:W3:Y:S01]  /*2500*/  LDC R18, c[0x0][0xb0c] ;  /* 0x0002c300ff127b82 */ /* 0x000ee20000000800 */
[----:B-1----:R-:W-:-:S05]  /*2510*/  IMAD.HI.U32 R4, R13, R4, RZ ;  /* 0x000000040d047227 */ /* 0x002fca00078e00ff */
[----:B------:R-:W-:Y:S01]  /*2520*/  SHF.R.U32.HI R4, RZ, R5, R4 ;  /* 0x00000005ff047219 */ /* 0x000fe20000011604 */
[----:B--2---:R-:W-:Y:S01]  /*2530*/  IMAD.HI.U32 R3, R11, R3, RZ ;  /* 0x000000030b037227 */ /* 0x004fe200078e00ff */
[----:B------:R-:W-:-:S04]  /*2540*/  ISETP.NE.AND P0, PT, R2, 0x1, PT ;  /* 0x000000010200780c */ /* 0x000fc80003f05270 */
[----:B----4-:R-:W-:-:S04]  /*2550*/  SHF.R.U32.HI R6, RZ, R6, R3 ;  /* 0x00000006ff067219 */ /* 0x010fc80000011603 */
[----:B------:R-:W-:Y:S02]  /*2560*/  SEL R3, R11, R6, !P0 ;  /* 0x000000060b037207 */ /* 0x000fe40004000000 */
[----:B---3--:R-:W-:-:S04]  /*2570*/  ISETP.NE.AND P1, PT, R18, 0x1, PT ;  /* 0x000000011200780c */ /* 0x008fc80003f25270 */
[----:B------:R-:W-:-:S05]  /*2580*/  SEL R4, R13, R4, !P1 ;  /* 0x000000040d047207 */ /* 0x000fca0004800000 */
[----:B------:R-:W-:Y:S02]  /*2590*/  IMAD.IADD R5, R3, 0x1, -R4 ;  /* 0x0000000103057824 */ /* 0x000fe400078e0a04 */
[----:B------:R-:W-:Y:S02]  /*25a0*/  IMAD.IADD R3, R4, 0x1, -R3 ;  /* 0x0000000104037824 */ /* 0x000fe400078e0a03 */
[----:B------:R-:W-:Y:S02]  /*25b0*/  IMAD R13, R5, R18, R13 ;  /* 0x00000012050d7224 */ /* 0x000fe400078e020d */
[----:B------:R-:W-:-:S07]  /*25c0*/  IMAD R11, R3, R2, R11 ;  /* 0x00000002030b7224 */ /* 0x000fce00078e020b */
.L_x_41:
[----:B------:R-:W-:Y:S01]  /*25d0*/  VIADD R14, R14, 0x1 ;  /* 0x000000010e0e7836 */ /* 0x000fe20000000000 */
[----:B------:R-:W-:Y:S01]  /*25e0*/  PLOP3.LUT P1, PT, PT, PT, PT, 0x80, 0x8 ;  /* 0x000000000008781c */ /* 0x000fe20003f2f070 */
[----:B------:R-:W-:Y:S02]  /*25f0*/  IMAD.IADD R21, R13, 0x1, R154 ;  /* 0x000000010d157824 */ /* 0x000fe400078e029a */
[----:B------:R-:W-:Y:S01]  /*2600*/  IMAD.IADD R20, R11, 0x1, R152 ;  /* 0x000000010b147824 */ /* 0x000fe200078e0298 */
[----:B------:R-:W-:-:S04]  /*2610*/  ISETP.NE.AND P0, PT, R14, 0x2, PT ;  /* 0x000000020e00780c */ /* 0x000fc80003f05270 */
[----:B------:R-:W-:Y:S02]  /*2620*/  SEL R3, RZ, 0x1, P0 ;  /* 0x00000001ff037807 */ /* 0x000fe40000000000 */
[----:B------:R-:W-:Y:S02]  /*2630*/  SEL R14, R14, RZ, P0 ;  /* 0x000000ff0e0e7207 */ /* 0x000fe40000000000 */
[----:B------:R-:W-:Y:S01]  /*2640*/  LOP3.LUT R12, R12, R3, RZ, 0x3c, !PT ;  /* 0x000000030c0c7212 */ /* 0x000fe200078e3cff */
[----:B------:R-:W-:Y:S06]  /*2650*/  @P2 BRA `(.L_x_42) ;  /* 0xfffffff000582947 */ /* 0x000fec000383ffff */
[----:B------:R-:W-:Y:S01]  /*2660*/  UIADD3 UR4, UPT, UPT, UR4, 0x40, URZ ;  /* 0x0000004004047890 */ /* 0x000fe2000fffe0ff */
[----:B------:R-:W-:-:S03]  /*2670*/  SHF.L.U32 R3, R15, 0x1f, RZ ;  /* 0x0000001f0f037819 */ /* 0x000fc600000006ff */
[----:B------:R-:W-:-:S09]  /*2680*/  ULEA UR5, UR13, UR4, 0x3 ;  /* 0x000000040d057291 */ /* 0x000fd2000f8e18ff */
[----:B------:R-:W1:Y:S02]  /*2690*/  SYNCS.PHASECHK.TRANS64.TRYWAIT P0, [UR5], R3 ;  /* 0x00000003ff0075a7 */ /* 0x000e640008001105 */
[----:B-1----:R-:W-:Y:S05]  /*26a0*/  @!P0 BRA `(.L_x_43) ;  /* 0x00000068000c8947 */ /* 0x002fea0003800000 */
.L_x_132:
[----:B------:R-:W-:-:S04]  /*26b0*/  UIADD3 UR6, UPT, UPT, UR13, 0x1, URZ ;  /* 0x000000010d067890 */ /* 0x000fc8000fffe0ff */
[----:B------:R-:W-:-:S04]  /*26c0*/  UISETP.NE.AND UP0, UPT, UR6, 0x8, UPT ;  /* 0x000000080600788c */ /* 0x000fc8000bf05270 */
[----:B------:R-:W-:Y:S02]  /*26d0*/  USEL UR7, URZ, 0x1, UP0 ;  /* 0x00000001ff077887 */ /* 0x000fe40008000000 */
[----:B------:R-:W-:-:S04]  /*26e0*/  USEL UR6, UR6, URZ, UP0 ;  /* 0x000000ff06067287 */ /* 0x000fc80008000000 */
[----:B------:R-:W-:Y:S01]  /*26f0*/  ULEA UR5, UR6, UR4, 0x3 ;  /* 0x0000000406057291 */ /* 0x000fe2000f8e18ff */
[----:B------:R-:W-:-:S04]  /*2700*/  LOP3.LUT R2, R15, UR7, RZ, 0x3c, !PT ;  /* 0x000000070f027c12 */ /* 0x000fc8000f8e3cff */
[----:B-1----:R-:W-:-:S04]  /*2710*/  SHF.L.U32 R3, R2, 0x1f, RZ ;  /* 0x0000001f02037819 */ /* 0x002fc800000006ff */
[----:B------:R-:W1:Y:S02]  /*2720*/  SYNCS.PHASECHK.TRANS64.TRYWAIT P0, [UR5], R3 ;  /* 0x00000003ff0075a7 */ /* 0x000e640008001105 */
[----:B-1----:R-:W-:Y:S05]  /*2730*/  @!P0 BRA `(.L_x_44) ;  /* 0x0000006800008947 */ /* 0x002fea0003800000 */
.L_x_134:
        /* <DEDUP_REMOVED lines=9> */
.L_x_136:
        /* <DEDUP_REMOVED lines=9> */
.L_x_138:
        /* <DEDUP_REMOVED lines=9> */
.L_x_140:
        /* <DEDUP_REMOVED lines=9> */
.L_x_142:
        /* <DEDUP_REMOVED lines=9> */
.L_x_144:
[----:B------:R-:W-:-:S04]  /*2a10*/  UIADD3 UR6, UPT, UPT, UR6, 0x1, URZ ;  /* 0x0000000106067890 */ /* 0x000fc8000fffe0ff */
[----:B------:R-:W-:-:S04]  /*2a20*/  UISETP.NE.AND UP0, UPT, UR6, 0x8, UPT ;  /* 0x000000080600788c */ /* 0x000fc8000bf05270 */
[----:B------:R-:W-:Y:S02]  /*2a30*/  USEL UR5, URZ, 0x1, UP0 ;  /* 0x00000001ff057887 */ /* 0x000fe40008000000 */
[----:B------:R-:W-:-:S04]  /*2a40*/  USEL UR6, UR6, URZ, UP0 ;  /* 0x000000ff06067287 */ /* 0x000fc80008000000 */
[----:B------:R-:W-:Y:S01]  /*2a50*/  ULEA UR6, UR6, UR4, 0x3 ;  /* 0x0000000406067291 */ /* 0x000fe2000f8e18ff */
[----:B-1----:R-:W-:-:S04]  /*2a60*/  LOP3.LUT R3, R2, UR5, RZ, 0x3c, !PT ;  /* 0x0000000502037c12 */ /* 0x002fc8000f8e3cff */
[----:B------:R-:W-:Y:S01]  /*2a70*/  SHF.L.U32 R3, R3, 0x1f, RZ ;  /* 0x0000001f03037819 */ /* 0x000fe200000006ff */
[----:B---3--:R-:W-:-:S07]  /*2a80*/  IMAD.U32 R0, RZ, RZ, UR6 ;  /* 0x00000006ff007e24 */ /* 0x008fce000f8e00ff */
.L_x_50:
[----:B-1----:R1:W2:Y:S02]  /*2a90*/  SYNCS.PHASECHK.TRANS64.TRYWAIT P0, [R0+URZ], R3 ;  /* 0x00000003000075a7 */ /* 0x0022a400080011ff */
[----:B--2---:R-:W-:Y:S05]  /*2aa0*/  @!P0 NANOSLEEP.SYNCS 0x989680 ;  /* 0x009896800000895d */ /* 0x004fea0003900000 */
[----:B------:R-:W2:Y:S02]  /*2ab0*/  @!P0 SYNCS.PHASECHK.TRANS64 P0, [R0+URZ], R3 ;  /* 0x00000003000085a7 */ /* 0x000ea400080010ff */
[----:B--2---:R-:W-:Y:S05]  /*2ac0*/  @P0 EXIT ;  /* 0x000000000000094d */ /* 0x004fea0003800000 */
[----:B------:R-:W-:Y:S05]  /*2ad0*/  BRA `(.L_x_50) ;  /* 0xfffffffc00ec7947 */ /* 0x000fea000383ffff */
.L_x_22:
[----:B------:R-:W-:-:S04]  /*2ae0*/  UISETP.NE.AND UP1, UPT, UR37, URZ, UPT ;  /* 0x000000ff2500728c */ /* 0x000fc8000bf25270 */
[----:B------:R-:W-:-:S09]  /*2af0*/  UISETP.NE.OR UP1, UPT, UR10, 0x1, UP1 ;  /* 0x000000010a00788c */ /* 0x000fd20008f25670 */
[----:B------:R-:W-:Y:S05]  /*2b00*/  BRA.U UP1, `(.L_x_51) ;  /* 0x00000005014c7547 */ /* 0x000fea000b800000 */
[----:B------:R-:W-:Y:S01]  /*2b10*/  HFMA2 R11, -RZ, RZ, 0, 0 ;  /* 0x00000000ff0b7431 */ /* 0x000fe200000001ff */
[----:B------:R-:W-:Y:S01]  /*2b20*/  ISETP.GE.U32.AND P2, PT, R10, 0x2, PT ;  /* 0x000000020a00780c */ /* 0x000fe20003f46070 */
[----:B------:R-:W-:Y:S01]  /*2b30*/  IMAD.MOV.U32 R12, RZ, RZ, 0x1 ;  /* 0x00000001ff0c7424 */ /* 0x000fe200078e00ff */
[----:B------:R-:W-:Y:S01]  /*2b40*/  CS2R R8, SRZ ;  /* 0x0000000000087805 */ /* 0x000fe2000001ff00 */
[----:B------:R-:W-:Y:S01]  /*2b50*/  IMAD.MOV.U32 R3, RZ, RZ, RZ ;  /* 0x000000ffff037224 */ /* 0x000fe200078e00ff */
[----:B------:R-:W-:Y:S01]  /*2b60*/  UMOV UR4, 0x400 ;  /* 0x0000040000047882 */ /* 0x000fe20000000000 */
[----:B------:R-:W-:Y:S01]  /*2b70*/  UMOV UR6, URZ ;  /* 0x000000ff00067c82 */ /* 0x000fe20008000000 */
[----:B------:R-:W-:-:S12]  /*2b80*/  ULEA UR37, UR37, UR4, 0x18 ;  /* 0x0000000425257291 */ /* 0x000fd8000f8ec0ff */
.L_x_55:
[----:B------:R-:W-:Y:S02]  /*2b90*/  LEA R0, R3, UR37, 0x3 ;  /* 0x0000002503007c11 */ /* 0x000fe4000f8e18ff */
[----:B------:R-:W-:-:S03]  /*2ba0*/  SHF.L.U32 R5, R8, 0x1f, RZ ;  /* 0x0000001f08057819 */ /* 0x000fc600000006ff */
[----:B------:R-:W-:Y:S01]  /*2bb0*/  VIADD R4, R0, 0x120 ;  /* 0x0000012000047836 */ /* 0x000fe20000000000 */
[----:B------:R-:W1:Y:S02]  /*2bc0*/  SYNCS.PHASECHK.TRANS64.TRYWAIT P0, [R0+URZ+0x110], R5 ;  /* 0x00011005000075a7 */ /* 0x000e6400080011ff */
[----:B-1----:R-:W-:Y:S05]  /*2bd0*/  @!P0 BRA `(.L_x_52) ;  /* 0x0000006400688947 */ /* 0x002fea0003800000 */
.L_x_145:
[----:B------:R-:W-:Y:S01]  /*2be0*/  ULEA UR5, UR6, UR37, 0x3 ;  /* 0x0000002506057291 */ /* 0x000fe2000f8e18ff */
[----:B------:R-:W-:Y:S01]  /*2bf0*/  PRMT R4, RZ, 0x654, R4 ;  /* 0x00000654ff047816 */ /* 0x000fe20000000004 */
[----:B-1----:R-:W-:Y:S01]  /*2c00*/  @!P2 IMAD.MOV.U32 R5, RZ, RZ, 0x10 ;  /* 0x00000010ff05a424 */ /* 0x002fe200078e00ff */
[----:B------:R-:W-:Y:S01]  /*2c10*/  SHF.L.U32 R7, R12, 0x1f, RZ ;  /* 0x0000001f0c077819 */ /* 0x000fe200000006ff */
[----:B------:R-:W-:Y:S01]  /*2c20*/  UIADD3 UR4, UPT, UPT, UR5, 0xb0, URZ ;  /* 0x000000b005047890 */ /* 0x000fe2000fffe0ff */
[----:B------:R1:W-:Y:S05]  /*2c30*/  SYNCS.ARRIVE.TRANS64.RED.A1T0 RZ, [R4+URZ], RZ ;  /* 0x000000ff04ff79a7 */ /* 0x0003ea00081004ff */
[----:B------:R-:W-:Y:S01]  /*2c40*/  IMAD.U32 R13, RZ, RZ, UR4 ;  /* 0x00000004ff0d7e24 */ /* 0x000fe2000f8e00ff */
[----:B------:R-:W2:Y:S04]  /*2c50*/  SYNCS.PHASECHK.TRANS64.TRYWAIT P0, [UR5+0xc0], R7 ;  /* 0x0000c007ff0075a7 */ /* 0x000ea80008001105 */
[----:B------:R-:W-:Y:S01]  /*2c60*/  PRMT R13, R10, 0x654, R13 ;  /* 0x000006540a0d7816 */ /* 0x000fe2000000000d */
[----:B-12---:R-:W-:Y:S06]  /*2c70*/  @!P0 BRA `(.L_x_53) ;  /* 0x0000006400548947 */ /* 0x006fec0003800000 */
.L_x_147:
[----:B------:R-:W-:Y:S01]  /*2c80*/  ULEA UR4, UR6, UR37, 0x4 ;  /* 0x0000002506047291 */ /* 0x000fe2000f8e20ff */
[----:B------:R-:W-:Y:S01]  /*2c90*/  SEL R2, R13, R2, !P2 ;  /* 0x000000020d027207 */ /* 0x000fe20005000000 */
[----:B------:R-:W-:Y:S01]  /*2ca0*/  UIADD3 UR5, UPT, UPT, UR5, 0xb0, URZ ;  /* 0x000000b005057890 */ /* 0x000fe2000fffe0ff */
[----:B-1----:R-:W-:Y:S01]  /*2cb0*/  LEA R0, R11, UR37, 0x3 ;  /* 0x000000250b007c11 */ /* 0x002fe2000f8e18ff */
[----:B------:R-:W-:Y:S01]  /*2cc0*/  UIADD3 UR4, UPT, UPT, UR4, 0x140, URZ ;  /* 0x0000014004047890 */ /* 0x000fe2000fffe0ff */
[----:B------:R1:W-:Y:S01]  /*2cd0*/  @!P2 SYNCS.ARRIVE.TRANS64.RED RZ, [R2+URZ], R5 ;  /* 0x0000000502ffa9a7 */ /* 0x0003e200080004ff */
[----:B------:R-:W-:Y:S01]  /*2ce0*/  UIADD3 UR6, UPT, UPT, UR6, 0x1, URZ ;  /* 0x0000000106067890 */ /* 0x000fe2000fffe0ff */
[----:B------:R-:W-:-:S03]  /*2cf0*/  VIADD R3, R3, 0x1 ;  /* 0x0000000103037836 */ /* 0x000fc60000000000 */
[----:B------:R-:W-:Y:S02]  /*2d00*/  UISETP.NE.AND UP0, UPT, UR6, 0x2, UPT ;  /* 0x000000020600788c */ /* 0x000fe4000bf05270 */
[----:B------:R-:W-:Y:S01]  /*2d10*/  ISETP.NE.AND P0, PT, R3, 0x2, PT ;  /* 0x000000020300780c */ /* 0x000fe20003f05270 */
[----:B------:R-:W-:Y:S06]  /*2d20*/  UGETNEXTWORKID.BROADCAST [UR4], [UR5] ;  /* 0x00000000040073ca */ /* 0x000fec0008000100 */
[----:B------:R-:W-:Y:S02]  /*2d30*/  USEL UR4, URZ, 0x1, UP0 ;  /* 0x00000001ff047887 */ /* 0x000fe40008000000 */
[----:B------:R-:W-:-:S04]  /*2d40*/  USEL UR6, UR6, URZ, UP0 ;  /* 0x000000ff06067287 */ /* 0x000fc80008000000 */
[----:B------:R-:W-:Y:S02]  /*2d50*/  LOP3.LUT R12, R12, UR4, RZ, 0x3c, !PT ;  /* 0x000000040c0c7c12 */ /* 0x000fe4000f8e3cff */
[----:B-1----:R-:W-:-:S04]  /*2d60*/  SHF.L.U32 R5, R9, 0x1f, RZ ;  /* 0x0000001f09057819 */ /* 0x002fc800000006ff */
[----:B------:R-:W1:Y:S02]  /*2d70*/  SYNCS.PHASECHK.TRANS64.TRYWAIT P1, [R0+URZ+0xb0], R5 ;  /* 0x0000b005000075a7 */ /* 0x000e6400080211ff */
[----:B-1----:R-:W-:Y:S05]  /*2d80*/  @!P1 BRA `(.L_x_54) ;  /* 0x0000006400289947 */ /* 0x002fea0003800000 */
.L_x_148:
[----:B------:R-:W-:Y:S01]  /*2d90*/  LEA R4, R11, UR37, 0x4 ;  /* 0x000000250b047c11 */ /* 0x000fe2000f8e20ff */
[----:B-1----:R-:W-:Y:S01]  /*2da0*/  VIADD R0, R0, 0xc0 ;  /* 0x000000c000007836 */ /* 0x002fe20000000000 */
[----:B------:R-:W-:Y:S01]  /*2db0*/  SEL R3, R3, RZ, P0 ;  /* 0x000000ff03037207 */ /* 0x000fe20000000000 */
[----:B------:R-:W-:-:S03]  /*2dc0*/  VIADD R11, R11, 0x1 ;  /* 0x000000010b0b7836 */ /* 0x000fc60000000000 */
[----:B------:R-:W1:Y:S01]  /*2dd0*/  LDS.128 R4, [R4+0x140] ;  /* 0x0001400004047984 */ /* 0x000e620000000c00 */
[----:B------:R-:W-:Y:S02]  /*2de0*/  PRMT R0, RZ, 0x654, R0 ;  /* 0x00000654ff007816 */ /* 0x000fe40000000000 */
[C---:B------:R-:W-:Y:S01]  /*2df0*/  ISETP.NE.AND P1, PT, R11.reuse, 0x2, PT ;  /* 0x000000020b00780c */ /* 0x040fe20003f25270 */
[----:B------:R-:W-:Y:S01]  /*2e00*/  @!PT LDS RZ, [RZ] ;  /* 0x00000000fffff984 */ /* 0x000fe20000000800 */
[----:B------:R-:W-:Y:S01]  /*2e10*/  @!PT LDS RZ, [RZ] ;  /* 0x00000000fffff984 */ /* 0x000fe20000000800 */
[----:B------:R-:W-:Y:S01]  /*2e20*/  @!PT LDS RZ, [RZ] ;  /* 0x00000000fffff984 */ /* 0x000fe20000000800 */
[----:B------:R-:W-:Y:S01]  /*2e30*/  @!PT LDS RZ, [RZ] ;  /* 0x00000000fffff984 */ /* 0x000fe20000000800 */
[----:B------:R2:W-:Y:S06]  /*2e40*/  MEMBAR.ALL.CTA ;  /* 0x0000000000007992 */ /* 0x0005ec0000008000 */
[----:B--2---:R-:W2:Y:S01]  /*2e50*/  FENCE.VIEW.ASYNC.S ;  /* 0x00000000000073c6 */ /* 0x004ea20000000000 */
[----:B------:R-:W-:Y:S01]  /*2e60*/  SEL R11, R11, RZ, P1 ;  /* 0x000000ff0b0b7207 */ /* 0x000fe20000800000 */
[----:B--2---:R2:W-:Y:S01]  /*2e70*/  SYNCS.ARRIVE.TRANS64.RED.A1T0 RZ, [R0+URZ], RZ ;  /* 0x000000ff00ff79a7 */ /* 0x0045e200081004ff */
[----:B-1----:R-:W-:-:S02]  /*2e80*/  LOP3.LUT P3, RZ, R6, 0x1, RZ, 0xc0, !PT ;  /* 0x0000000106ff7812 */ /* 0x002fc4000786c0ff */
[----:B------:R-:W-:-:S04]  /*2e90*/  SEL R5, RZ, 0x1, P0 ;  /* 0x00000001ff057807 */ /* 0x000fc80000000000 */
[----:B------:R-:W-:Y:S02]  /*2ea0*/  LOP3.LUT R8, R8, R5, RZ, 0x3c, !PT ;  /* 0x0000000508087212 */ /* 0x000fe400078e3cff */
[----:B--2---:R-:W-:-:S04]  /*2eb0*/  SEL R0, RZ, 0x1, P1 ;  /* 0x00000001ff007807 */ /* 0x004fc80000800000 */
[----:B------:R-:W-:Y:S01]  /*2ec0*/  LOP3.LUT R9, R9, R0, RZ, 0x3c, !PT ;  /* 0x0000000009097212 */ /* 0x000fe200078e3cff */
[----:B------:R-:W-:Y:S06]  /*2ed0*/  @P3 BRA `(.L_x_55) ;  /* 0xfffffffc002c3947 */ /* 0x000fec000383ffff */
[----:B------:R-:W-:Y:S01]  /*2ee0*/  ULEA UR5, UR6, UR37, 0x3 ;  /* 0x0000002506057291 */ /* 0x000fe2000f8e18ff */
[----:B------:R-:W-:-:S08]  /*2ef0*/  SHF.L.U32 R3, R12, 0x1f, RZ ;  /* 0x0000001f0c037819 */ /* 0x000fd000000006ff */
[----:B------:R-:W1:Y:S02]  /*2f00*/  SYNCS.PHASECHK.TRANS64 P0, [UR5+0xc0], R3 ;  /* 0x0000c003ff0075a7 */ /* 0x000e640008001005 */
[----:B-1----:R-:W-:Y:S05]  /*2f10*/  @P0 BRA `(.L_x_56) ;  /* 0x0000000000080947 */ /* 0x002fea0003800000 */
[----:B------:R-:W1:Y:S02]  /*2f20*/  SYNCS.PHASECHK.TRANS64.TRYWAIT P0, [UR5+0xc0], R3 ;  /* 0x0000c003ff0075a7 */ /* 0x000e640008001105 */
[----:B-1----:R-:W-:Y:S05]  /*2f30*/  @!P0 BRA `(.L_x_57) ;  /* 0x0000006000d08947 */ /* 0x002fea0003800000 */
.L_x_56:
[----:B------:R-:W-:-:S04]  /*2f40*/  UIADD3 UR4, UPT, UPT, UR6, 0x1, URZ ;  /* 0x0000000106047890 */ /* 0x000fc8000fffe0ff */
[----:B------:R-:W-:-:S04]  /*2f50*/  UISETP.NE.AND UP0, UPT, UR4, 0x2, UPT ;  /* 0x000000020400788c */ /* 0x000fc8000bf05270 */
[----:B------:R-:W-:Y:S02]  /*2f60*/  USEL UR7, URZ, 0x1, UP0 ;  /* 0x00000001ff077887 */ /* 0x000fe40008000000 */
[----:B------:R-:W-:-:S04]  /*2f70*/  USEL UR4, UR4, URZ, UP0 ;  /* 0x000000ff04047287 */ /* 0x000fc80008000000 */
[----:B------:R-:W-:Y:S01]  /*2f80*/  ULEA UR4, UR4, UR37, 0x3 ;  /* 0x0000002504047291 */ /* 0x000fe2000f8e18ff */
[----:B-1----:R-:W-:-:S04]  /*2f90*/  LOP3.LUT R3, R12, UR7, RZ, 0x3c, !PT ;  /* 0x000000070c037c12 */ /* 0x002fc8000f8e3cff */
[----:B------:R-:W-:-:S04]  /*2fa0*/  SHF.L.U32 R0, R3, 0x1f, RZ ;  /* 0x0000001f03007819 */ /* 0x000fc800000006ff */
[----:B------:R-:W1:Y:S02]  /*2fb0*/  SYNCS.PHASECHK.TRANS64 P0, [UR4+0xc0], R0 ;  /* 0x0000c000ff0075a7 */ /* 0x000e640008001004 */
[----:B-1----:R-:W-:Y:S05]  /*2fc0*/  @P0 EXIT ;  /* 0x000000000000094d */ /* 0x002fea0003800000 */
[----:B------:R-:W-:Y:S02]  /*2fd0*/  SHF.L.U32 R3, R3, 0x1f, RZ ;  /* 0x0000001f03037819 */ /* 0x000fe400000006ff */
[----:B------:R-:W-:-:S07]  /*2fe0*/  MOV R0, UR4 ;  /* 0x0000000400007c02 */ /* 0x000fce0008000f00 */
.L_x_58:
[----:B-1----:R1:W2:Y:S02]  /*2ff0*/  SYNCS.PHASECHK.TRANS64.TRYWAIT P0, [R0+URZ+0xc0], R3 ;  /* 0x0000c003000075a7 */ /* 0x0022a400080011ff */
[----:B--2---:R-:W-:Y:S05]  /*3000*/  @!P0 NANOSLEEP.SYNCS 0x989680 ;  /* 0x009896800000895d */ /* 0x004fea0003900000 */
[----:B------:R-:W2:Y:S02]  /*3010*/  @!P0 SYNCS.PHASECHK.TRANS64 P0, [R0+URZ+0xc0], R3 ;  /* 0x0000c003000085a7 */ /* 0x000ea400080010ff */
[----:B--2---:R-:W-:Y:S05]  /*3020*/  @P0 EXIT ;  /* 0x000000000000094d */ /* 0x004fea0003800000 */
[----:B------:R-:W-:Y:S05]  /*3030*/  BRA `(.L_x_58) ;  /* 0xfffffffc00ec7947 */ /* 0x000fea000383ffff */
.L_x_51:
[----:B------:R-:W-:Y:S05]  /*3040*/  BRA.U UP4, `(.L_x_59) ;  /* 0x0000001104d87547 */ /* 0x000fea000b800000 */
[----:B------:R-:W-:Y:S01]  /*3050*/  UMOV UR6, 0x40 ;  /* 0x0000004000067882 */ /* 0x000fe20000000000 */
[----:B------:R-:W-:Y:S01]  /*3060*/  NOP ;  /* 0x0000000000007918 */ /* 0x000fe20000000000 */
[----:B------:R-:W-:Y:S01]  /*3070*/  ULEA UR6, UR37, UR6, 0x18 ;  /* 0x0000000625067291 */ /* 0x000fe2000f8ec0ff */
[----:B------:R-:W-:Y:S02]  /*3080*/  UMOV UR7, 0x400 ;  /* 0x0000040000077882 */ /* 0x000fe40000000000 */
[----:B------:R-:W-:-:S06]  /*3090*/  ULEA UR37, UR37, UR7, 0x18 ;  /* 0x0000000725257291 */ /* 0x000fcc000f8ec0ff */
[----:B------:R-:W1:Y:S02]  /*30a0*/  LDS.U8 R2, [UR6+0x1c] ;  /* 0x00001c06ff027984 */ /* 0x000e640008000000 */
[----:B-1----:R-:W-:-:S13]  /*30b0*/  ISETP.NE.AND P0, PT, R2, RZ, PT ;  /* 0x000000ff0200720c */ /* 0x002fda0003f05270 */
[----:B------:R-:W-:Y:S05]  /*30c0*/  @P0 BRA `(.L_x_60) ;  /* 0x0000000400080947 */ /* 0x000fea0003800000 */
[----:B------:R-:W-:Y:S02]  /*30d0*/  UISETP.NE.U32.AND UP0, UPT, UR5, 0x1, UPT ;  /* 0x000000010500788c */ /* 0x000fe4000bf05070 */
[----:B------:R-:W-:-:S07]  /*30e0*/  UIADD3 UR8, UPT, UPT, UR6, 0x8, URZ ;  /* 0x0000000806087890 */ /* 0x000fce000fffe0ff */
[----:B------:R-:W-:Y:S05]  /*30f0*/  BRA.U !UP0, `(.L_x_61) ;  /* 0x00000001089c7547 */ /* 0x000fea000b800000 */
[----:B------:R-:W-:Y:S01]  /*3100*/  ELECT P0, URZ, PT ;  /* 0x0000000000ff782f */ /* 0x000fe20003800000 */
[----:B------:R-:W-:-:S12]  /*3110*/  BSSY B0, `(.L_x_61) ;  /* 0x0000025000007945 */ /* 0x000fd80003800000 */
[----:B------:R-:W-:Y:S05]  /*3120*/  @!P0 BRA `(.L_x_62) ;  /* 0x00000000008c8947 */ /* 0x000fea0003800000 */
[----:B------:R-:W-:-:S05]  /*3130*/  UMOV UR7, 0x10 ;  /* 0x0000001000077882 */ /* 0x000fca0000000000 */
[----:B------:R-:W-:Y:S04]  /*3140*/  DEPBAR.LE SB1, 0x36 ;  /* 0x00009d800000791a */ /* 0x000fe80000000000 */
[----:B------:R-:W1:Y:S02]  /*3150*/  UTCATOMSWS.2CTA.FIND_AND_SET.ALIGN UP1, UR7, UR7 ;  /* 0x00000007000775e3 */ /* 0x000e640008220800 */
[----:B-1----:R-:W-:Y:S01]  /*3160*/  MOV R11, UR7 ;  /* 0x00000007000b7c02 */ /* 0x002fe20008000f00 */
[----:B------:R-:W-:Y:S06]  /*3170*/  BRA.U UP1, `(.L_x_63) ;  /* 0x0000000101187547 */ /* 0x000fec000b800000 */
.L_x_64:
[----:B------:R-:W-:Y:S05]  /*3180*/  NANOSLEEP 0x64 ;  /* 0x000000640000795d */ /* 0x000fea0003800000 */
[----:B------:R-:W-:-:S05]  /*3190*/  UMOV UR7, 0x10 ;  /* 0x0000001000077882 */ /* 0x000fca0000000000 */
[----:B------:R-:W-:Y:S04]  /*31a0*/  DEPBAR.LE SB1, 0x36 ;  /* 0x00009d800000791a */ /* 0x000fe80000000000 */
[----:B------:R-:W1:Y:S02]  /*31b0*/  UTCATOMSWS.2CTA.FIND_AND_SET.ALIGN UP1, UR7, UR7 ;  /* 0x00000007000775e3 */ /* 0x000e640008220800 */
[----:B-1----:R-:W-:Y:S01]  /*31c0*/  MOV R11, UR7 ;  /* 0x00000007000b7c02 */ /* 0x002fe20008000f00 */
[----:B------:R-:W-:Y:S05]  /*31d0*/  BRA.U !UP1, `(.L_x_64) ;  /* 0xfffffffd09e87547 */ /* 0x000fea000b83ffff */
.L_x_63:
[----:B------:R-:W1:Y:S01]  /*31e0*/  LDS R5, [UR6+0x10] ;  /* 0x00001006ff057984 */ /* 0x000e620008000800 */
[----:B------:R-:W-:Y:S01]  /*31f0*/  IMAD.U32 R3, RZ, RZ, UR37 ;  /* 0x00000025ff037e24 */ /* 0x000fe2000f8e00ff */
[----:B------:R-:W-:-:S03]  /*3200*/  MOV R2, UR4 ;  /* 0x0000000400027c02 */ /* 0x000fc60008000f00 */
[----:B------:R-:W-:Y:S01]  /*3210*/  VIADD R3, R3, 0x160 ;  /* 0x0000016003037836 */ /* 0x000fe20000000000 */
[----:B-1----:R-:W-:-:S04]  /*3220*/  SHF.L.U32 R5, R5, 0x1f, RZ ;  /* 0x0000001f05057819 */ /* 0x002fc800000006ff */
[----:B------:R-:W1:Y:S02]  /*3230*/  SYNCS.PHASECHK.TRANS64.TRYWAIT P0, [UR6+0x8], R5 ;  /* 0x00000805ff0075a7 */ /* 0x000e640008001106 */
[----:B-1----:R-:W-:Y:S05]  /*3240*/  @P0 BRA `(.L_x_65) ;  /* 0x0000000000080947 */ /* 0x002fea0003800000 */
[----:B------:R-:W1:Y:S02]  /*3250*/  SYNCS.PHASECHK.TRANS64.TRYWAIT P0, [UR6+0x8], R5 ;  /* 0x00000805ff0075a7 */ /* 0x000e640008001106 */
[----:B-1----:R-:W-:Y:S05]  /*3260*/  @!P0 BRA `(.L_x_66) ;  /* 0x00000060001c8947 */ /* 0x002fea0003800000 */
.L_x_65:
[----:B-1----:R-:W-:Y:S01]  /*3270*/  HFMA2 R4, -RZ, RZ, 0, 5.9604644775390625e-08 ;  /* 0x00000001ff047431 */ /* 0x002fe200000001ff */
[----:B------:R-:W-:Y:S01]  /*3280*/  UPRMT UR7, UR4, 0x654, UR8 ;  /* 0x0000065404077896 */ /* 0x000fe20008000008 */
[----:B------:R-:W-:Y:S01]  /*3290*/  IMAD.MOV.U32 R6, RZ, RZ, 0xffff ;  /* 0x0000ffffff067424 */ /* 0x000fe200078e00ff */
[----:B------:R-:W-:Y:S01]  /*32a0*/  PRMT R2, R2, 0x654, R3 ;  /* 0x0000065402027816 */ /* 0x000fe20000000003 */
[----:B------:R-:W-:Y:S02]  /*32b0*/  IMAD.MOV.U32 R5, RZ, RZ, 0x4 ;  /* 0x00000004ff057424 */ /* 0x000fe400078e00ff */
[----:B------:R-:W-:Y:S01]  /*32c0*/  IMAD.SHL.U32 R9, R11, 0x20, RZ ;  /* 0x000000200b097824 */ /* 0x000fe200078e00ff */
[----:B------:R-:W-:Y:S02]  /*32d0*/  MOV R3, UR7 ;  /* 0x0000000700037c02 */ /* 0x000fe40008000f00 */
[-C--:B------:R-:W-:Y:S01]  /*32e0*/  SHF.L.U32 R7, R6, R11.reuse, RZ ;  /* 0x0000000b06077219 */ /* 0x080fe200000006ff */
[----:B------:R1:W-:Y:S01]  /*32f0*/  SYNCS.ARRIVE.TRANS64.RED RZ, [UR7], R5 ;  /* 0x00000005ffff79a7 */ /* 0x0003e20008000407 */
[----:B------:R-:W-:Y:S01]  /*3300*/  SHF.L.U32 R6, R4, R11, RZ ;  /* 0x0000000b04067219 */ /* 0x000fe200000006ff */
[----:B------:R1:W-:Y:S04]  /*3310*/  STS [UR37+0x160], R9 ;  /* 0x00016009ff007988 */ /* 0x0003e80008000825 */
[----:B------:R1:W-:Y:S04]  /*3320*/  STAS [R2.64], R11 ;  /* 0x0000000b02007dbd */ /* 0x0003e8000c0008ff */
[----:B------:R1:W-:Y:S04]  /*3330*/  ATOMS.OR RZ, [UR6+0x14], R7 ;  /* 0x00001407ffff798c */ /* 0x0003e8000b000006 */
[----:B------:R1:W-:Y:S04]  /*3340*/  ATOMS.OR RZ, [UR6+0x18], R6 ;  /* 0x00001806ffff798c */ /* 0x0003e8000b000006 */
[----:B------:R1:W-:Y:S02]  /*3350*/  ATOMS.XOR RZ, [UR6+0x10], R4 ;  /* 0x00001004ffff798c */ /* 0x0003e4000b800006 */
.L_x_62:
[----:B------:R-:W-:Y:S05]  /*3360*/  BSYNC B0 ;  /* 0x0000000000007941 */ /* 0x000fea0003800000 */
.L_x_61:
[----:B------:R-:W-:Y:S05]  /*3370*/  BRA.U UP0, `(.L_x_67) ;  /* 0x00000001006c7547 */ /* 0x000fea000b800000 */
[----:B------:R-:W-:-:S03]  /*3380*/  UMOV UR7, 0xffffffff ;  /* 0xffffffff00077882 */ /* 0x000fc60000000000 */
[----:B------:R-:W-:Y:S05]  /*3390*/  BRA.DIV UR7, `(.L_x_68) ;  /* 0x0000005e07e87947 */ /* 0x000fea000b800000 */
[----:B------:R-:W-:-:S13]  /*33a0*/  ELECT P6, URZ, PT ;  /* 0x0000000000ff782f */ /* 0x000fda00038c0000 */
.L_x_152:
[----:B------:R-:W-:Y:S05]  /*33b0*/  @!P6 BRA `(.L_x_67) ;  /* 0x00000000005ce947 */ /* 0x000fea0003800000 */
[----:B-1----:R-:W1:Y:S02]  /*33c0*/  LDS R3, [UR6+0x10] ;  /* 0x00001006ff037984 */ /* 0x002e640008000800 */
[----:B-1----:R-:W-:-:S04]  /*33d0*/  SHF.L.U32 R3, R3, 0x1f, RZ ;  /* 0x0000001f03037819 */ /* 0x002fc800000006ff */
[----:B------:R-:W1:Y:S02]  /*33e0*/  SYNCS.PHASECHK.TRANS64.TRYWAIT P0, [UR6+0x8], R3 ;  /* 0x00000803ff0075a7 */ /* 0x000e640008001106 */
[----:B-1----:R-:W-:Y:S05]  /*33f0*/  @P0 BRA `(.L_x_69) ;  /* 0x0000000000080947 */ /* 0x002fea0003800000 */
[----:B------:R-:W1:Y:S02]  /*3400*/  SYNCS.PHASECHK.TRANS64.TRYWAIT P0, [UR6+0x8], R3 ;  /* 0x00000803ff0075a7 */ /* 0x000e640008001106 */
[----:B-1----:R-:W-:Y:S05]  /*3410*/  @!P0 BRA `(.L_x_70) ;  /* 0x0000005c00e88947 */ /* 0x002fea0003800000 */
.L_x_69:
[----:B------:R-:W2:Y:S01]  /*3420*/  LDS R5, [UR37+0x160] ;  /* 0x00016025ff057984 */ /* 0x000ea20008000800 */
[----:B-1----:R-:W-:Y:S02]  /*3430*/  HFMA2 R2, -RZ, RZ, 0, 5.9604644775390625e-08 ;  /* 0x00000001ff027431 */ /* 0x002fe400000001ff */
[----:B------:R-:W-:Y:S01]  /*3440*/  IMAD.MOV.U32 R3, RZ, RZ, 0xffff ;  /* 0x0000ffffff037424 */ /* 0x000fe200078e00ff */
[----:B------:R-:W-:Y:S01]  /*3450*/  UPRMT UR7, UR4, 0x654, UR8 ;  /* 0x0000065404077896 */ /* 0x000fe20008000008 */
[----:B--2---:R-:W-:-:S03]  /*3460*/  IMAD.SHL.U32 R4, R5, 0x20, RZ ;  /* 0x0000002005047824 */ /* 0x004fc600078e00ff */
[-C--:B------:R-:W-:Y:S02]  /*3470*/  SHF.L.U32 R3, R3, R5.reuse, RZ ;  /* 0x0000000503037219 */ /* 0x080fe400000006ff */
[----:B------:R-:W-:Y:S01]  /*3480*/  SHF.L.U32 R5, R2, R5, RZ ;  /* 0x0000000502057219 */ /* 0x000fe200000006ff */
[----:B------:R2:W-:Y:S04]  /*3490*/  STS [UR37+0x160], R4 ;  /* 0x00016004ff007988 */ /* 0x0005e80008000825 */
[----:B------:R2:W-:Y:S04]  /*34a0*/  ATOMS.OR RZ, [UR6+0x14], R3 ;  /* 0x00001403ffff798c */ /* 0x0005e8000b000006 */
[----:B------:R2:W-:Y:S01]  /*34b0*/  ATOMS.OR RZ, [UR6+0x18], R5 ;  /* 0x00001805ffff798c */ /* 0x0005e2000b000006 */
[----:B------:R-:W-:Y:S03]  /*34c0*/  SYNCS.ARRIVE.TRANS64.RED.A1T0 RZ, [UR7], RZ ;  /* 0x000000ffffff79a7 */ /* 0x000fe60008100407 */
[----:B------:R2:W-:Y:S01]  /*34d0*/  ATOMS.XOR RZ, [UR6+0x10], R2 ;  /* 0x00001002ffff798c */ /* 0x0005e2000b800006 */
[----:B------:R-:W-:Y:S05]  /*34e0*/  BRA `(.L_x_67) ;  /* 0x0000000000107947 */ /* 0x000fea0003800000 */
.L_x_60:
[----:B------:R-:W-:-:S05]  /*34f0*/  MOV R2, 0xffffffff ;  /* 0xffffffff00027802 */ /* 0x000fca0000000f00 */
[----:B------:R1:W-:Y:S02]  /*3500*/  STS [UR37+0x160], R2 ;  /* 0x00016002ff007988 */ /* 0x0003e40008000825 */
[----:B-1----:R-:W-:Y:S02]  /*3510*/  MOV R2, 0x3530 ;  /* 0x0000353000027802 */ /* 0x002fe40000000f00 */
[----:B-----5:R-:W-:Y:S05]  /*3520*/  CALL.REL.NOINC `($__internal_1_$__cuda_sm10x_tcgen05_guardrail_trap_phase_invalid_during_alloc) ;  /* 0x0000006400307944 */ /* 0x020fea0003c00000 */
.L_x_67:
[----:B------:R-:W-:Y:S05]  /*3530*/  WARPSYNC.ALL ;  /* 0x0000000000007948 */ /* 0x000fea0003800000 */
[----:B------:R-:W3:Y:S01]  /*3540*/  S2UR UR7, SR_CgaCtaId ;  /* 0x00000000000779c3 */ /* 0x000ee20000008800 */
[----:B------:R-:W-:Y:S01]  /*3550*/  UMOV UR6, 0x400 ;  /* 0x0000040000067882 */ /* 0x000fe20000000000 */
[----:B------:R-:W-:-:S06]  /*3560*/  NOP ;  /* 0x0000000000007918 */ /* 0x000fcc0000000000 */
[----:B------:R-:W-:Y:S06]  /*3570*/  BAR.ARV 0x6, 0xa0 ;  /* 0x0182800000007b1d */ /* 0x000fec0000002000 */
[----:B------:R-:W4:Y:S01]  /*3580*/  LDCU UR8, c[0x0][0x38c] ;  /* 0x00007180ff0877ac */ /* 0x000f220008000800 */
[----:B------:R-:W-:Y:S01]  /*3590*/  LOP3.LUT R0, R0, 0xffff, RZ, 0xc0, !PT ;  /* 0x0000ffff00007812 */ /* 0x000fe200078ec0ff */
[----:B-1----:R-:W-:Y:S01]  /*35a0*/  IMAD.MOV.U32 R9, RZ, RZ, 0x1 ;  /* 0x00000001ff097424 */ /* 0x002fe200078e00ff */
[----:B------:R-:W-:Y:S01]  /*35b0*/  LOP3.LUT R8, R8, 0xffff, RZ, 0xc0, !PT ;  /* 0x0000ffff08087812 */ /* 0x000fe200078ec0ff */
[----:B------:R-:W-:Y:S01]  /*35c0*/  UMOV UR19, URZ ;  /* 0x000000ff00137c82 */ /* 0x000fe20008000000 */
[----:B------:R-:W-:Y:S01]  /*35d0*/  R2UR UR11, R0 ;  /* 0x00000000000b72ca */ /* 0x000fe200000e0000 */
[----:B------:R-:W-:Y:S01]  /*35e0*/  UMOV UR18, URZ ;  /* 0x000000ff00127c82 */ /* 0x000fe20008000000 */
[----:B------:R-:W-:Y:S01]  /*35f0*/  R2UR UR12, R8 ;  /* 0x00000000080c72ca */ /* 0x000fe200000e0000 */
[----:B------:R-:W-:Y:S01]  /*3600*/  IMAD.MOV.U32 R8, RZ, RZ, RZ ;  /* 0x000000ffff087224 */ /* 0x000fe200078e00ff */
[----:B------:R-:W-:Y:S01]  /*3610*/  UMOV UR17, URZ ;  /* 0x000000ff00117c82 */ /* 0x000fe20008000000 */
[----:B---3--:R-:W-:-:S02]  /*3620*/  ULEA UR7, UR7, UR6, 0x18 ;  /* 0x0000000607077291 */ /* 0x008fc4000f8ec0ff */
[----:B------:R-:W-:Y:S02]  /*3630*/  UISETP.NE.AND UP2, UPT, UR5, URZ, UPT ;  /* 0x000000ff0500728c */ /* 0x000fe4000bf45270 */
[----:B------:R-:W-:Y:S02]  /*3640*/  UIADD3 UR13, UPT, UPT, UR7, 0x8400, URZ ;  /* 0x00008400070d7890 */ /* 0x000fe4000fffe0ff */
[----:B------:R-:W-:Y:S02]  /*3650*/  UIADD3 UR14, UPT, UPT, UR7, 0x28400, URZ ;  /* 0x00028400070e7890 */ /* 0x000fe4000fffe0ff */
[----:B----4-:R-:W-:Y:S01]  /*3660*/  UIADD3 UR8, UPT, UPT, UR8, 0x7f, URZ ;  /* 0x0000007f08087890 */ /* 0x010fe2000fffe0ff */
[----:B--2---:R-:W1:Y:S01]  /*3670*/  LDS R2, [UR7+0x160] ;  /* 0x00016007ff027984 */ /* 0x004e620008000800 */
[----:B------:R-:W-:Y:S02]  /*3680*/  USHF.R.U32.HI UR13, URZ, 0x4, UR13 ;  /* 0x00000004ff0d7899 */ /* 0x000fe4000801160d */
[----:B------:R-:W-:-:S02]  /*3690*/  USHF.R.S32.HI UR6, URZ, 0x1f, UR8 ;  /* 0x0000001fff067899 */ /* 0x000fc40008011408 */
[----:B------:R-:W-:Y:S02]  /*36a0*/  USHF.R.U32.HI UR14, URZ, 0x4, UR14 ;  /* 0x00000004ff0e7899 */ /* 0x000fe4000801160e */
[----:B------:R-:W-:Y:S02]  /*36b0*/  ULEA.HI UR6, UR6, UR8, URZ, 0x7 ;  /* 0x0000000806067291 */ /* 0x000fe4000f8f38ff */
[----:B------:R-:W-:Y:S02]  /*36c0*/  ULOP3.LUT UR13, UR13, 0x3fff, URZ, 0xc0, !UPT ;  /* 0x00003fff0d0d7892 */ /* 0x000fe4000f8ec0ff */
[----:B------:R-:W-:Y:S02]  /*36d0*/  USHF.R.S32.HI UR6, URZ, 0x7, UR6 ;  /* 0x00000007ff067899 */ /* 0x000fe40008011406 */
[----:B------:R-:W-:Y:S02]  /*36e0*/  ULOP3.LUT UR14, UR14, 0x3fff, URZ, 0xc0, !UPT ;  /* 0x00003fff0e0e7892 */ /* 0x000fe4000f8ec0ff */
[----:B------:R-:W-:Y:S01]  /*36f0*/  UISETP.LT.AND UP0, UPT, UR6, 0x1, UPT ;  /* 0x000000010600788c */ /* 0x000fe2000bf01270 */
[----:B------:R-:W-:Y:S01]  /*3700*/  UMOV UR28, 0x0 ;  /* 0x00000000001c7882 */ /* 0x000fe20000000000 */
[----:B------:R-:W-:Y:S01]  /*3710*/  UMOV UR29, 0x102004a0 ;  /* 0x102004a0001d7882 */ /* 0x000fe20000000000 */
[----:B------:R-:W-:-:S02]  /*3720*/  ULOP3.LUT UR13, UR13, 0x10000, URZ, 0xfc, !UPT ;  /* 0x000100000d0d7892 */ /* 0x000fc4000f8efcff */
[----:B------:R-:W-:Y:S02]  /*3730*/  ULOP3.LUT UR14, UR14, 0x10000, URZ, 0xfc, !UPT ;  /* 0x000100000e0e7892 */ /* 0x000fe4000f8efcff */
[----:B------:R-:W-:Y:S01]  /*3740*/  USEL UR20, UR6, 0x1, !UP0 ;  /* 0x0000000106147887 */ /* 0x000fe2000c000000 */
[----:B------:R-:W-:Y:S01]  /*3750*/  UMOV UR26, 0x0 ;  /* 0x00000000001a7882 */ /* 0x000fe20000000000 */
[----:B------:R-:W-:Y:S01]  /*3760*/  UMOV UR27, 0x102004a0 ;  /* 0x102004a0001b7882 */ /* 0x000fe20000000000 */
[----:B------:R-:W-:Y:S01]  /*3770*/  UMOV UR24, 0x0 ;  /* 0x0000000000187882 */ /* 0x000fe20000000000 */
[----:B------:R-:W-:Y:S01]  /*3780*/  UMOV UR25, 0x102004a0 ;  /* 0x102004a000197882 */ /* 0x000fe20000000000 */
[----:B------:R-:W-:Y:S01]  /*3790*/  UMOV UR22, 0x0 ;  /* 0x0000000000167882 */ /* 0x000fe20000000000 */
[----:B------:R-:W-:Y:S01]  /*37a0*/  UMOV UR23, 0x102004a0 ;  /* 0x102004a000177882 */ /* 0x000fe20000000000 */
[----:B-1----:R-:W-:Y:S02]  /*37b0*/  R2UR UR21, R2 ;  /* 0x00000000021572ca */ /* 0x002fe400000e0000 */
[----:B------:R-:W-:-:S13]  /*37c0*/  CS2R R2, SRZ ;  /* 0x0000000000027805 */ /* 0x000fda000001ff00 */
.L_x_78:
[C---:B------:R-:W-:Y:S02]  /*37d0*/  LEA R0, R8.reuse, UR7, 0x3 ;  /* 0x0000000708007c11 */ /* 0x040fe4000f8e18ff */
[----:B------:R-:W-:Y:S02]  /*37e0*/  SHF.L.U32 R5, R3, 0x1f, RZ ;  /* 0x0000001f03057819 */ /* 0x000fe400000006ff */
[----:B------:R-:W-:Y:S02]  /*37f0*/  LEA R4, R8, UR7, 0x4 ;  /* 0x0000000708047c11 */ /* 0x000fe4000f8e20ff */
[----:B------:R-:W1:Y:S02]  /*3800*/  SYNCS.PHASECHK.TRANS64.TRYWAIT P0, [R0+URZ+0xb0], R5 ;  /* 0x0000b005000075a7 */ /* 0x000e6400080011ff */
[----:B-1-34-:R-:W-:Y:S05]  /*3810*/  @!P0 BRA `(.L_x_71) ;  /* 0x0000005c00008947 */ /* 0x01afea0003800000 */
.L_x_153:
[----:B-1----:R-:W1:Y:S01]  /*3820*/  LDS.128 R4, [R4+0x140] ;  /* 0x0001400004047984 */ /* 0x002e620000000c00 */
[----:B------:R-:W-:Y:S02]  /*3830*/  VIADD R0, R0, 0xc0 ;  /* 0x000000c000007836 */ /* 0x000fe40000000000 */
[----:B------:R-:W-:Y:S01]  /*3840*/  VIADD R8, R8, 0x1 ;  /* 0x0000000108087836 */ /* 0x000fe20000000000 */
[----:B------:R-:W-:Y:S01]  /*3850*/  @!PT LDS RZ, [RZ] ;  /* 0x00000000fffff984 */ /* 0x000fe20000000800 */
[----:B------:R-:W-:Y:S01]  /*3860*/  @!PT LDS RZ, [RZ] ;  /* 0x00000000fffff984 */ /* 0x000fe20000000800 */
[----:B------:R-:W-:Y:S01]  /*3870*/  @!PT LDS RZ, [RZ] ;  /* 0x00000000fffff984 */ /* 0x000fe20000000800 */
[----:B------:R-:W-:Y:S01]  /*3880*/  @!PT LDS RZ, [RZ] ;  /* 0x00000000fffff984 */ /* 0x000fe20000000800 */
[----:B------:R2:W-:Y:S06]  /*3890*/  MEMBAR.ALL.CTA ;  /* 0x0000000000007992 */ /* 0x0005ec0000008000 */
[----:B--2---:R-:W2:Y:S01]  /*38a0*/  FENCE.VIEW.ASYNC.S ;  /* 0x00000000000073c6 */ /* 0x004ea20000000000 */
[----:B------:R-:W-:-:S04]  /*38b0*/  PRMT R0, RZ, 0x654, R0 ;  /* 0x00000654ff007816 */ /* 0x000fc80000000000 */
[----:B--2---:R2:W-:Y:S01]  /*38c0*/  SYNCS.ARRIVE.TRANS64.RED.A1T0 RZ, [R0+URZ], RZ ;  /* 0x000000ff00ff79a7 */ /* 0x0045e200081004ff */
[----:B-1----:R-:W-:Y:S01]  /*38d0*/  LOP3.LUT P1, RZ, R6, 0x1, RZ, 0xc0, !PT ;  /* 0x0000000106ff7812 */ /* 0x002fe2000782c0ff */
[----:B--2---:R-:W-:-:S12]  /*38e0*/  BRA.U UP2, `(.L_x_72) ;  /* 0x0000000502087547 */ /* 0x004fd8000b800000 */
[----:B------:R-:W1:Y:S01]  /*38f0*/  LDCU UR8, c[0x0][0x38c] ;  /* 0x00007180ff0877ac */ /* 0x000e620008000800 */
[----:B------:R-:W-:Y:S02]  /*3900*/  PLOP3.LUT P2, PT, PT, PT, PT, 0x80, 0x8 ;  /* 0x000000000008781c */ /* 0x000fe40003f4f070 */
[----:B------:R-:W-:Y:S01]  /*3910*/  SHF.L.U32 R5, R9, 0x1f, RZ ;  /* 0x0000001f09057819 */ /* 0x000fe200000006ff */
[----:B------:R-:W-:Y:S02]  /*3920*/  ULEA UR9, UR19, UR7, 0x3 ;  /* 0x0000000713097291 */ /* 0x000fe4000f8e18ff */
[----:B------:R-:W-:Y:S02]  /*3930*/  ULEA UR10, UR19, UR21, 0x7 ;  /* 0x00000015130a7291 */ /* 0x000fe4000f8e38ff */
[----:B-1----:R-:W-:-:S06]  /*3940*/  UISETP.GE.AND UP0, UPT, UR8, 0x1, UPT ;  /* 0x000000010800788c */ /* 0x002fcc000bf06270 */
[----:B------:R-:W-:-:S05]  /*3950*/  PLOP3.LUT P0, PT, PT, PT, UP0, 0x80, 0x8 ;  /* 0x000000000008781c */ /* 0x000fca0003f0f008 */
[----:B------:R-:W-:-:S08]  /*3960*/  @UP0 ULEA UR8, UR18, UR7, 0x3 ;  /* 0x0000000712080291 */ /* 0x000fd0000f8e18ff */
[----:B------:R-:W-:-:S04]  /*3970*/  @P0 SHF.L.U32 R0, R2, 0x1f, RZ ;  /* 0x0000001f02000819 */ /* 0x000fc800000006ff */
[----:B------:R1:W2:Y:S01]  /*3980*/  @P0 SYNCS.PHASECHK.TRANS64.TRYWAIT P2, [UR8], R0 ;  /* 0x00000000ff0005a7 */ /* 0x0002a20008041108 */
[----:B------:R-:W3:Y:S02]  /*3990*/  SYNCS.PHASECHK.TRANS64.TRYWAIT P0, [UR9+0xf0], R5 ;  /* 0x0000f005ff0075a7 */ /* 0x000ee40008001109 */
[----:B-123--:R-:W-:Y:S05]  /*39a0*/  @!P0 BRA `(.L_x_73) ;  /* 0x0000005800b08947 */ /* 0x00efea0003800000 */
.L_x_155:
[----:B------:R-:W-:Y:S01]  /*39b0*/  UMOV UR16, UR17 ;  /* 0x0000001100107c82 */ /* 0x000fe20008000000 */
[----:B------:R-:W-:Y:S05]  /*39c0*/  BRA.U !UP0, `(.L_x_74) ;  /* 0x0000000108c07547 */ /* 0x000fea000b800000 */
[----:B------:R-:W-:Y:S02]  /*39d0*/  UIADD3 UR16, UPT, UPT, UR20, UR17, URZ ;  /* 0x0000001114107290 */ /* 0x000fe4000fffe0ff */
[----:B------:R-:W-:Y:S01]  /*39e0*/  UPLOP3.LUT UP3, UPT, UPT, UPT, UPT, 0x40, 0x4 ;  /* 0x000000000004789c */ /* 0x000fe20003f6e870 */
[----:B------:R-:W-:Y:S01]  /*39f0*/  UMOV UR15, UR6 ;  /* 0x00000006000f7c82 */ /* 0x000fe20008000000 */
[----:B------:R-:W-:-:S09]  /*3a00*/  UMOV UR46, UR18 ;  /* 0x00000012002e7c82 */ /* 0x000fd20008000000 */
.L_x_77:
[----:B--2---:R-:W-:Y:S01]  /*3a10*/  ULEA UR8, UR46, UR7, 0x3 ;  /* 0x000000072e087291 */ /* 0x004fe2000f8e18ff */
[----:B---3--:R-:W-:Y:S11]  /*3a20*/  @P2 BRA `(.L_x_75) ;  /* 0x00000000000c2947 */ /* 0x008ff60003800000 */
[----:B-1----:R-:W-:Y:S04]  /*3a30*/  SHF.L.U32 R5, R2, 0x1f, RZ ;  /* 0x0000001f02057819 */ /* 0x002fe800000006ff */
[----:B------:R-:W1:Y:S02]  /*3a40*/  SYNCS.PHASECHK.TRANS64.TRYWAIT P0, [UR8], R5 ;  /* 0x00000005ff0075a7 */ /* 0x000e640008001108 */
[----:B-1----:R-:W-:Y:S05]  /*3a50*/  @!P0 BRA `(.L_x_76) ;  /* 0x00000058009c8947 */ /* 0x002fea0003800000 */
.L_x_75:
[----:B------:R-:W-:Y:S01]  /*3a60*/  UISETP.NE.AND UP0, UPT, UR15, 0x1, UPT ;  /* 0x000000010f00788c */ /* 0x000fe2000bf05270 */
[----:B------:R-:W-:Y:S01]  /*3a70*/  PLOP3.LUT P2, PT, PT, PT, PT, 0x80, 0x8 ;  /* 0x000000000008781c */ /* 0x000fe20003f4f070 */
[----:B------:R-:W-:Y:S02]  /*3a80*/  UIADD3 UR18, UPT, UPT, UR46, 0x1, URZ ;  /* 0x000000012e127890 */ /* 0x000fe4000fffe0ff */
[----:B------:R-:W-:Y:S02]  /*3a90*/  ULEA UR32, UR46, UR14, 0x9 ;  /* 0x0000000e2e207291 */ /* 0x000fe4000f8e48ff */
[----:B------:R-:W-:Y:S01]  /*3aa0*/  UISETP.NE.AND UP1, UPT, UR18, 0x8, UPT ;  /* 0x000000081200788c */ /* 0x000fe2000bf25270 */
[----:B------:R-:W-:Y:S01]  /*3ab0*/  PLOP3.LUT P0, PT, PT, PT, UP0, 0x80, 0x8 ;  /* 0x000000000008781c */ /* 0x000fe20003f0f008 */
[----:B------:R-:W-:Y:S02]  /*3ac0*/  UIADD3 UR44, UPT, UPT, UR32, 0x2, URZ ;  /* 0x00000002202c7890 */ /* 0x000fe4000fffe0ff */
[----:B------:R-:W-:Y:S02]  /*3ad0*/  USEL UR31, URZ, 0x1, UP1 ;  /* 0x00000001ff1f7887 */ /* 0x000fe40008800000 */
[----:B------:R-:W-:Y:S02]  /*3ae0*/  USEL UR18, UR18, URZ, UP1 ;  /* 0x000000ff12127287 */ /* 0x000fe40008800000 */
[----:B------:R-:W-:Y:S02]  /*3af0*/  UIADD3 UR40, UPT, UPT, UR32, 0x4, URZ ;  /* 0x0000000420287890 */ /* 0x000fe4000fffe0ff */
[----:B------:R-:W-:Y:S01]  /*3b00*/  @UP0 ULEA UR30, UR18, UR7, 0x3 ;  /* 0x00000007121e0291 */ /* 0x000fe2000f8e18ff */
[----:B------:R-:W-:Y:S01]  /*3b10*/  LOP3.LUT R2, R2, UR31, RZ, 0x3c, !PT ;  /* 0x0000001f02027c12 */ /* 0x000fe2000f8e3cff */
[----:B------:R-:W-:Y:S02]  /*3b20*/  UIADD3 UR36, UPT, UPT, UR32, 0x6, URZ ;  /* 0x0000000620247890 */ /* 0x000fe4000fffe0ff */
[----:B------:R-:W-:Y:S01]  /*3b30*/  UIADD3 UR8, UPT, UPT, UR8, 0x40, URZ ;  /* 0x0000004008087890 */ /* 0x000fe2000fffe0ff */
[----:B-1----:R-:W-:Y:S01]  /*3b40*/  @P0 SHF.L.U32 R0, R2, 0x1f, RZ ;  /* 0x0000001f02000819 */ /* 0x002fe200000006ff */
[----:B------:R-:W-:Y:S02]  /*3b50*/  UIADD3 UR17, UPT, UPT, UR17, 0x1, URZ ;  /* 0x0000000111117890 */ /* 0x000fe4000fffe0ff */
[----:B------:R-:W-:Y:S01]  /*3b60*/  UIADD3 UR15, UPT, UPT, UR15, -0x1, URZ ;  /* 0xffffffff0f0f7890 */ /* 0x000fe2000fffe0ff */
[----:B------:R2:W3:Y:S01]  /*3b70*/  @P0 SYNCS.PHASECHK.TRANS64.TRYWAIT P2, [UR30], R0 ;  /* 0x00000000ff0005a7 */ /* 0x0004e2000804111e */
[----:B------:R-:W-:Y:S02]  /*3b80*/  ULEA UR30, UR46, UR13, 0xa ;  /* 0x0000000d2e1e7291 */ /* 0x000fe4000f8e50ff */
[----:B------:R-:W-:Y:S02]  /*3b90*/  UISETP.NE.AND UP0, UPT, UR17, UR16, UPT ;  /* 0x000000101100728c */ /* 0x000fe4000bf05270 */
[----:B------:R-:W-:Y:S02]  /*3ba0*/  UIADD3 UR42, UPT, UPT, UR30, 0x2, URZ ;  /* 0x000000021e2a7890 */ /* 0x000fe4000fffe0ff */
[----:B------:R-:W-:Y:S02]  /*3bb0*/  UIADD3 UR38, UPT, UPT, UR30, 0x4, URZ ;  /* 0x000000041e267890 */ /* 0x000fe4000fffe0ff */
[----:B------:R-:W-:Y:S01]  /*3bc0*/  UIADD3 UR34, UPT, UPT, UR30, 0x6, URZ ;  /* 0x000000061e227890 */ /* 0x000fe2000fffe0ff */
[----:B------:R-:W-:Y:S01]  /*3bd0*/  UMOV UR33, 0x40004040 ;  /* 0x4000404000217882 */ /* 0x000fe20000000000 */
[----:B------:R-:W-:Y:S01]  /*3be0*/  UMOV UR31, 0x40004040 ;  /* 0x40004040001f7882 */ /* 0x000fe20000000000 */
[----:B------:R-:W-:Y:S01]  /*3bf0*/  UMOV UR45, 0x40004040 ;  /* 0x40004040002d7882 */ /* 0x000fe20000000000 */
[----:B------:R2:W-:Y:S01]  /*3c00*/  UTCIMMA.2CTA gdesc[UR30], gdesc[UR32], tmem[UR10], tmem[UR28], idesc[UR29], UP3 ;  /* 0x00ff1c201e0075ea */ /* 0x0005e20009a0010a */
[----:B------:R-:W-:Y:S01]  /*3c10*/  UPLOP3.LUT UP3, UPT, UPT, UPT, UPT, 0x80, 0x8 ;  /* 0x000000000008789c */ /* 0x000fe20003f6f070 */
[----:B------:R-:W-:Y:S01]  /*3c20*/  UMOV UR43, 0x40004040 ;  /* 0x40004040002b7882 */ /* 0x000fe20000000000 */
[----:B------:R-:W-:Y:S01]  /*3c30*/  UMOV UR41, 0x40004040 ;  /* 0x4000404000297882 */ /* 0x000fe20000000000 */
[----:B------:R2:W-:Y:S01]  /*3c40*/  UTCIMMA.2CTA gdesc[UR42], gdesc[UR44], tmem[UR10], tmem[UR26], idesc[UR27], UPT ;  /* 0x00ff1a2c2a0075ea */ /* 0x0005e2000ba0010a */
[----:B------:R-:W-:Y:S01]  /*3c50*/  UMOV UR39, 0x40004040 ;  /* 0x4000404000277882 */ /* 0x000fe20000000000 */
[----:B------:R-:W-:Y:S01]  /*3c60*/  UMOV UR37, 0x40004040 ;  /* 0x4000404000257882 */ /* 0x000fe20000000000 */
[----:B------:R-:W-:Y:S01]  /*3c70*/  UMOV UR35, 0x40004040 ;  /* 0x4000404000237882 */ /* 0x000fe20000000000 */
[----:B------:R2:W-:Y:S01]  /*3c80*/  UTCIMMA.2CTA gdesc[UR38], gdesc[UR40], tmem[UR10], tmem[UR24], idesc[UR25], UPT ;  /* 0x00ff1828260075ea */ /* 0x0005e2000ba0010a */
[----:B------:R2:W-:Y:S01]  /*3c90*/  UTCIMMA.2CTA gdesc[UR34], gdesc[UR36], tmem[UR10], tmem[UR22], idesc[UR23], UPT ;  /* 0x00ff1624220075ea */ /* 0x0005e2000ba0010a */
[----:B------:R2:W-:Y:S01]  /*3ca0*/  UTCBAR.2CTA.MULTICAST [UR8], URZ, UR12 ;  /* 0x000000ff080073e9 */ /* 0x0005e2000820080c */
[----:B------:R-:W-:Y:S01]  /*3cb0*/  UMOV UR46, UR18 ;  /* 0x00000012002e7c82 */ /* 0x000fe20008000000 */
[----:B------:R-:W-:Y:S05]  /*3cc0*/  BRA.U UP0, `(.L_x_77) ;  /* 0xfffffffd00507547 */ /* 0x000fea000b83ffff */
.L_x_74:
[----:B------:R-:W-:Y:S01]  /*3cd0*/  UIADD3 UR9, UPT, UPT, UR9, 0xd0, URZ ;  /* 0x000000d009097890 */ /* 0x000fe2000fffe0ff */
[----:B------:R-:W-:-:S08]  /*3ce0*/  UMOV UR17, UR16 ;  /* 0x0000001000117c82 */ /* 0x000fd00008000000 */
[----:B------:R4:W-:Y:S01]  /*3cf0*/  UTCBAR.2CTA.MULTICAST [UR9], URZ, UR11 ;  /* 0x000000ff090073e9 */ /* 0x0009e2000820080b */
[----:B------:R-:W-:Y:S02]  /*3d00*/  NOP ;  /* 0x0000000000007918 */ /* 0x000fe40000000000 */
.L_x_72:
[----:B------:R-:W-:Y:S01]  /*3d10*/  UIADD3 UR19, UPT, UPT, UR19, 0x1, URZ ;  /* 0x0000000113137890 */ /* 0x000fe2000fffe0ff */
[----:B------:R-:W-:-:S03]  /*3d20*/  ISETP.NE.AND P0, PT, R8, 0x2, PT ;  /* 0x000000020800780c */ /* 0x000fc60003f05270 */
[----:B------:R-:W-:Y:S01]  /*3d30*/  UISETP.NE.AND UP0, UPT, UR19, 0x4, UPT ;  /* 0x000000041300788c */ /* 0x000fe2000bf05270 */
[----:B-12---:R-:W-:Y:S02]  /*3d40*/  SEL R0, RZ, 0x1, P0 ;  /* 0x00000001ff007807 */ /* 0x006fe40000000000 */
[----:B------:R-:W-:Y:S01]  /*3d50*/  SEL R8, R8, RZ, P0 ;  /* 0x000000ff08087207 */ /* 0x000fe20000000000 */
[----:B------:R-:W-:Y:S01]  /*3d60*/  USEL UR8, URZ, 0x1, UP0 ;  /* 0x00000001ff087887 */ /* 0x000fe20008000000 */
[----:B------:R-:W-:Y:S01]  /*3d70*/  LOP3.LUT R3, R3, R0, RZ, 0x3c, !PT ;  /* 0x0000000003037212 */ /* 0x000fe200078e3cff */
[----:B------:R-:W-:-:S04]  /*3d80*/  USEL UR19, UR19, URZ, UP0 ;  /* 0x000000ff13137287 */ /* 0x000fc80008000000 */
[----:B------:R-:W-:Y:S01]  /*3d90*/  LOP3.LUT R9, R9, UR8, RZ, 0x3c, !PT ;  /* 0x0000000809097c12 */ /* 0x000fe2000f8e3cff */
[----:B------:R-:W-:Y:S07]  /*3da0*/  @P1 BRA `(.L_x_78) ;  /* 0xfffffff800881947 */ /* 0x000fee000383ffff */
[----:B------:R-:W1:Y:S01]  /*3db0*/  S2UR UR6, SR_CgaCtaId ;  /* 0x00000000000679c3 */ /* 0x000e620000008800 */
[----:B------:R-:W-:Y:S01]  /*3dc0*/  ELECT P0, URZ, PT ;  /* 0x0000000000ff782f */ /* 0x000fe20003800000 */
[----:B------:R-:W-:Y:S01]  /*3dd0*/  HFMA2 R0, -RZ, RZ, 0, 5.9604644775390625e-08 ;  /* 0x00000001ff007431 */ /* 0x000fe200000001ff */
[----:B------:R-:W-:-:S05]  /*3de0*/  UMOV UR8, 0x40 ;  /* 0x0000004000087882 */ /* 0x000fca0000000000 */
[----:B------:R-:W-:Y:S01]  /*3df0*/  UVIRTCOUNT.DEALLOC.SMPOOL 0x80 ;  /* 0x000000800000784c */ /* 0x000fe20000000000 */
[----:B------:R-:W-:Y:S02]  /*3e00*/  UISETP.NE.AND UP0, UPT, UR5, URZ, UPT ;  /* 0x000000ff0500728c */ /* 0x000fe4000bf05270 */
[----:B-1----:R-:W-:-:S09]  /*3e10*/  ULEA UR6, UR6, UR8, 0x18 ;  /* 0x0000000806067291 */ /* 0x002fd2000f8ec0ff */
[----:B------:R1:W-:Y:S01]  /*3e20*/  @P0 STS.U8 [UR6+0x1c], R0 ;  /* 0x00001c00ff000988 */ /* 0x0003e20008000006 */
[----:B------:R-:W-:Y:S05]  /*3e30*/  BRA.U UP0, `(.L_x_79) ;  /* 0x0000000100a07547 */ /* 0x000fea000b800000 */
[----:B------:R-:W-:Y:S01]  /*3e40*/  UIADD3 UR5, UPT, UPT, UR7, 0xf0, URZ ;  /* 0x000000f007057890 */ /* 0x000fe2000fffe0ff */
[----:B------:R-:W-:-:S03]  /*3e50*/  SHF.L.U32 R3, R9, 0x1f, RZ ;  /* 0x0000001f09037819 */ /* 0x000fc600000006ff */
[----:B------:R-:W-:-:S09]  /*3e60*/  ULEA UR8, UR19, UR5, 0x3 ;  /* 0x0000000513087291 */ /* 0x000fd2000f8e18ff */
[----:B------:R-:W2:Y:S02]  /*3e70*/  SYNCS.PHASECHK.TRANS64.TRYWAIT P0, [UR8], R3 ;  /* 0x00000003ff0075a7 */ /* 0x000ea40008001108 */
[----:B--2---:R-:W-:Y:S05]  /*3e80*/  @!P0 BRA `(.L_x_80) ;  /* 0x0000005400a88947 */ /* 0x004fea0003800000 */
.L_x_158:
[----:B----4-:R-:W-:-:S04]  /*3e90*/  UIADD3 UR9, UPT, UPT, UR19, 0x1, URZ ;  /* 0x0000000113097890 */ /* 0x010fc8000fffe0ff */
        /* <DEDUP_REMOVED lines=8> */
.L_x_160:
        /* <DEDUP_REMOVED lines=9> */
.L_x_162:
[----:B------:R-:W-:-:S04]  /*3fb0*/  UIADD3 UR9, UPT, UPT, UR9, 0x1, URZ ;  /* 0x0000000109097890 */ /* 0x000fc8000fffe0ff */
[----:B------:R-:W-:-:S04]  /*3fc0*/  UISETP.NE.AND UP1, UPT, UR9, 0x4, UPT ;  /* 0x000000040900788c */ /* 0x000fc8000bf25270 */
[----:B------:R-:W-:Y:S02]  /*3fd0*/  USEL UR8, URZ, 0x1, UP1 ;  /* 0x00000001ff087887 */ /* 0x000fe40008800000 */
[----:B------:R-:W-:-:S04]  /*3fe0*/  USEL UR9, UR9, URZ, UP1 ;  /* 0x000000ff09097287 */ /* 0x000fc80008800000 */
[----:B------:R-:W-:Y:S01]  /*3ff0*/  ULEA UR9, UR9, UR5, 0x3 ;  /* 0x0000000509097291 */ /* 0x000fe2000f8e18ff */
[----:B-1----:R-:W-:-:S04]  /*4000*/  LOP3.LUT R3, R2, UR8, RZ, 0x3c, !PT ;  /* 0x0000000802037c12 */ /* 0x002fc8000f8e3cff */
[----:B------:R-:W-:Y:S01]  /*4010*/  SHF.L.U32 R3, R3, 0x1f, RZ ;  /* 0x0000001f03037819 */ /* 0x000fe200000006ff */
[----:B------:R-:W-:-:S04]  /*4020*/  IMAD.U32 R0, RZ, RZ, UR9 ;  /* 0x00000009ff007e24 */ /* 0x000fc8000f8e00ff */
[----:B------:R1:W2:Y:S03]  /*4030*/  SYNCS.PHASECHK.TRANS64.TRYWAIT P0, [R0+URZ], R3 ;  /* 0x00000003000075a7 */ /* 0x0002a600080011ff */
[----:B--2---:R-:W-:Y:S05]  /*4040*/  @!P0 NANOSLEEP.SYNCS 0x989680 ;  /* 0x009896800000895d */ /* 0x004fea0003900000 */
[----:B------:R-:W2:Y:S02]  /*4050*/  @!P0 SYNCS.PHASECHK.TRANS64 P0, [R0+URZ], R3 ;  /* 0x00000003000085a7 */ /* 0x000ea400080010ff */
[----:B--2---:R-:W-:Y:S05]  /*4060*/  @P0 BRA `(.L_x_83) ;  /* 0x0000000000200947 */ /* 0x004fea0003800000 */
.L_x_84:
[----:B--2---:R2:W4:Y:S02]  /*4070*/  SYNCS.PHASECHK.TRANS64.TRYWAIT P0, [R0+URZ], R3 ;  /* 0x00000003000075a7 */ /* 0x00452400080011ff */
[----:B----4-:R-:W-:Y:S05]  /*4080*/  @!P0 NANOSLEEP.SYNCS 0x989680 ;  /* 0x009896800000895d */ /* 0x010fea0003900000 */
[----:B------:R-:W4:Y:S02]  /*4090*/  @!P0 SYNCS.PHASECHK.TRANS64 P0, [R0+URZ], R3 ;  /* 0x00000003000085a7 */ /* 0x000f2400080010ff */
[----:B----4-:R-:W-:Y:S05]  /*40a0*/  @!P0 BRA `(.L_x_84) ;  /* 0xfffffffc00f08947 */ /* 0x010fea000383ffff */
[----:B------:R-:W-:Y:S05]  /*40b0*/  BRA `(.L_x_83) ;  /* 0x00000000000c7947 */ /* 0x000fea0003800000 */
.L_x_79:
[----:B------:R-:W-:-:S04]  /*40c0*/  UIADD3 UR5, UPT, UPT, UR7, 0x130, URZ ;  /* 0x0000013007057890 */ /* 0x000fc8000fffe0ff */
[----:B------:R-:W-:-:S09]  /*40d0*/  UPRMT UR5, UR4, 0x654, UR5 ;  /* 0x0000065404057896 */ /* 0x000fd20008000005 */
[----:B------:R-:W-:Y:S03]  /*40e0*/  SYNCS.ARRIVE.TRANS64.RED.A1T0 RZ, [UR5], RZ ;  /* 0x000000ffffff79a7 */ /* 0x000fe60008100405 */
.L_x_83:
[----:B-12---:R-:W-:Y:S01]  /*40f0*/  SHF.L.U32 R3, RZ, 0x1f, RZ ;  /* 0x0000001fff037819 */ /* 0x006fe200000006ff */
[----:B------:R-:W-:Y:S01]  /*4100*/  UIADD3 UR5, UPT, UPT, UR7, 0x130, URZ ;  /* 0x0000013007057890 */ /* 0x000fe2000fffe0ff */
[----:B------:R-:W-:Y:S02]  /*4110*/  PLOP3.LUT P0, PT, PT, PT, UP0, 0x80, 0x8 ;  /* 0x000000000008781c */ /* 0x000fe40003f0f008 */
[----:B------:R-:W1:Y:S02]  /*4120*/  SYNCS.PHASECHK.TRANS64.TRYWAIT P1, [UR7+0x130], R3 ;  /* 0x00013003ff0075a7 */ /* 0x000e640008021107 */
[----:B-1----:R-:W-:Y:S09]  /*4130*/  @!P1 BRA `(.L_x_85) ;  /* 0x0000005400449947 */ /* 0x002ff20003800000 */
.L_x_164:
[----:B------:R-:W-:Y:S01]  /*4140*/  @!UP0 UPRMT UR5, UR4, 0x654, UR5 ;  /* 0x0000065404058896 */ /* 0x000fe20008000005 */
[----:B------:R-:W-:Y:S02]  /*4150*/  UMOV UR8, 0xffff ;  /* 0x0000ffff00087882 */ /* 0x000fe40000000000 */
[----:B------:R-:W-:-:S06]  /*4160*/  UMOV UR4, 0x1 ;  /* 0x0000000100047882 */ /* 0x000fcc0000000000 */
[----:B------:R-:W-:Y:S01]  /*4170*/  @!P0 SYNCS.ARRIVE.TRANS64.RED.A1T0 RZ, [UR5], RZ ;  /* 0x000000ffffff89a7 */ /* 0x000fe20008100405 */
[----:B------:R-:W-:Y:S01]  /*4180*/  NOP ;  /* 0x0000000000007918 */ /* 0x000fe20000000000 */
[----:B-1----:R-:W1:Y:S01]  /*4190*/  LDS R0, [UR6+0x14] ;  /* 0x00001406ff007984 */ /* 0x002e620008000800 */
[----:B------:R-:W-:-:S04]  /*41a0*/  ULOP3.LUT UR5, UR21, 0xffff, URZ, 0xc0, !UPT ;  /* 0x0000ffff15057892 */ /* 0x000fc8000f8ec0ff */
[----:B------:R-:W-:-:S04]  /*41b0*/  USHF.R.U32.HI UR5, URZ, 0x5, UR5 ;  /* 0x00000005ff057899 */ /* 0x000fc80008011605 */
[----:B------:R-:W-:Y:S02]  /*41c0*/  USHF.L.U32 UR8, UR8, UR5, URZ ;  /* 0x0000000508087299 */ /* 0x000fe400080006ff */
[----:B------:R-:W-:-:S04]  /*41d0*/  USHF.L.U32 UR4, UR4, UR5, URZ ;  /* 0x0000000504047299 */ /* 0x000fc800080006ff */
[----:B-1----:R-:W-:-:S04]  /*41e0*/  LOP3.LUT R0, R0, UR8, RZ, 0xc0, !PT ;  /* 0x0000000800007c12 */ /* 0x002fc8000f8ec0ff */
[----:B------:R-:W-:-:S13]  /*41f0*/  ISETP.NE.AND P0, PT, R0, UR8, PT ;  /* 0x0000000800007c0c */ /* 0x000fda000bf05270 */
[----:B------:R-:W-:Y:S05]  /*4200*/  @P0 BRA `(.L_x_86) ;  /* 0x0000000000580947 */ /* 0x000fea0003800000 */
[----:B------:R-:W1:Y:S02]  /*4210*/  LDS R0, [UR6+0x18] ;  /* 0x00001806ff007984 */ /* 0x000e640008000800 */
[----:B-1----:R-:W-:-:S04]  /*4220*/  LOP3.LUT R0, R0, UR4, RZ, 0xc0, !PT ;  /* 0x0000000400007c12 */ /* 0x002fc8000f8ec0ff */
[----:B------:R-:W-:-:S13]  /*4230*/  ISETP.NE.AND P0, PT, R0, UR4, PT ;  /* 0x0000000400007c0c */ /* 0x000fda000bf05270 */
[----:B------:R-:W-:Y:S05]  /*4240*/  @P0 BRA `(.L_x_87) ;  /* 0x00000000003c0947 */ /* 0x000fea0003800000 */
[----:B------:R-:W1:Y:S01]  /*4250*/  S2R R2, SR_LANEID ;  /* 0x0000000000027919 */ /* 0x000e620000000000 */
[----:B------:R-:W-:Y:S01]  /*4260*/  ULOP3.LUT UR8, URZ, UR8, URZ, 0x33, !UPT ;  /* 0x00000008ff087292 */ /* 0x000fe2000f8e33ff */
[----:B------:R-:W-:Y:S01]  /*4270*/  LOP3.LUT R4, RZ, UR4, RZ, 0x33, !PT ;  /* 0x00000004ff047c12 */ /* 0x000fe2000f8e33ff */
[----:B------:R-:W-:Y:S02]  /*4280*/  VOTEU.ANY UR7, UPT, PT ;  /* 0x0000000000077886 */ /* 0x000fe400038e0100 */
[----:B------:R-:W-:Y:S01]  /*4290*/  UFLO.U32 UR7, UR7 ;  /* 0x00000007000772bd */ /* 0x000fe200080e0000 */
[----:B------:R-:W2:Y:S01]  /*42a0*/  REDUX UR4, R4 ;  /* 0x00000000040473c4 */ /* 0x000ea20000000000 */
[----:B------:R-:W-:-:S06]  /*42b0*/  IMAD.U32 R0, RZ, RZ, UR8 ;  /* 0x00000008ff007e24 */ /* 0x000fcc000f8e00ff */
[----:B------:R1:W-:Y:S01]  /*42c0*/  UTCATOMSWS.AND URZ, UR8 ;  /* 0x0000000800ff79e3 */ /* 0x0003e20008000000 */
[----:B------:R-:W3:Y:S01]  /*42d0*/  REDUX UR5, R0 ;  /* 0x00000000000573c4 */ /* 0x000ee20000000000 */
[----:B-1----:R-:W-:Y:S01]  /*42e0*/  ISETP.EQ.U32.AND P0, PT, R2, UR7, PT ;  /* 0x0000000702007c0c */ /* 0x002fe2000bf02070 */
[----:B--2---:R-:W-:Y:S01]  /*42f0*/  IMAD.U32 R2, RZ, RZ, UR4 ;  /* 0x00000004ff027e24 */ /* 0x004fe2000f8e00ff */
[----:B---3--:R-:W-:-:S11]  /*4300*/  MOV R3, UR5 ;  /* 0x0000000500037c02 */ /* 0x008fd60008000f00 */
[----:B------:R1:W-:Y:S04]  /*4310*/  @P0 ATOMS.AND RZ, [UR6+0x14], R3 ;  /* 0x00001403ffff098c */ /* 0x0003e8000a800006 */
[----:B------:R1:W-:Y:S01]  /*4320*/  @P0 ATOMS.AND RZ, [UR6+0x18], R2 ;  /* 0x00001802ffff098c */ /* 0x0003e2000a800006 */
[----:B------:R-:W-:Y:S05]  /*4330*/  BRA `(.L_x_88) ;  /* 0x0000000000147947 */ /* 0x000fea0003800000 */
.L_x_87:
[----:B------:R-:W-:Y:S02]  /*4340*/  MOV R2, 0x4360 ;  /* 0x0000436000027802 */ /* 0x000fe40000000f00 */
[----:B---345:R-:W-:Y:S05]  /*4350*/  CALL.REL.NOINC `($__internal_0_$__cuda_sm10x_tcgen05_guardrail_trap_col_being_dealloced_not_returned_by_alloc) ;  /* 0x0000005400987944 */ /* 0x038fea0003c00000 */
[----:B------:R-:W-:Y:S05]  /*4360*/  BRA `(.L_x_88) ;  /* 0x0000000000087947 */ /* 0x000fea0003800000 */
.L_x_86:
[----:B------:R-:W-:Y:S02]  /*4370*/  MOV R2, 0x4390 ;  /* 0x0000439000027802 */ /* 0x000fe40000000f00 */
[----:B---345:R-:W-:Y:S05]  /*4380*/  CALL.REL.NOINC `($__internal_2_$__cuda_sm10x_tcgen05_guardrail_trap_unallocated_columns_being_dealloced) ;  /* 0x0000005400a47944 */ /* 0x038fea0003c00000 */
.L_x_88:
[----:B------:R-:W-:Y:S01]  /*4390*/  NOP ;  /* 0x0000000000007918 */ /* 0x000fe20000000000 */
[----:B----4-:R-:W-:Y:S05]  /*43a0*/  EXIT ;  /* 0x000000000000794d */ /* 0x010fea0003800000 */
.L_x_59:
[----:B------:R-:W-:-:S09]  /*43b0*/  UISETP.NE.OR UP5, UPT, UR10, 0x3, !UP5 ;  /* 0x000000030a00788c */ /* 0x000fd2000efa5670 */
[----:B------:R-:W-:Y:S05]  /*43c0*/  BRA.U UP5, `(.L_x_89) ;  /* 0x0000000d05407547 */ /* 0x000fea000b800000 */
[----:B------:R-:W1:Y:S01]  /*43d0*/  LDC R0, c[0x0][0xb30] ;  /* 0x0002cc00ff007b82 */ /* 0x000e620000000800 */
[----:B------:R-:W2:Y:S01]  /*43e0*/  LDCU.64 UR8, c[0x0][0x888] ;  /* 0x00011100ff0877ac */ /* 0x000ea20008000a00 */
[----:B------:R-:W-:Y:S02]  /*43f0*/  HFMA2 R29, -RZ, RZ, 0, 0 ;  /* 0x00000000ff1d7431 */ /* 0x000fe400000001ff */
[----:B------:R-:W-:Y:S01]  /*4400*/  IMAD.MOV.U32 R31, RZ, RZ, 0x1 ;  /* 0x00000001ff1f7424 */ /* 0x000fe200078e00ff */
[----:B------:R-:W-:Y:S01]  /*4410*/  MOV R23, 0x2000 ;  /* 0x0000200000177802 */ /* 0x000fe20000000f00 */
[----:B------:R-:W3:Y:S01]  /*4420*/  LDCU.64 UR4, c[0x0][0x890] ;  /* 0x00011200ff0477ac */ /* 0x000ee20008000a00 */
[----:B------:R-:W-:Y:S01]  /*4430*/  IMAD.MOV.U32 R30, RZ, RZ, RZ ;  /* 0x000000ffff1e7224 */ /* 0x000fe200078e00ff */
[----:B------:R-:W4:Y:S01]  /*4440*/  LDC R19, c[0x0][0x370] ;  /* 0x0000dc00ff137b82 */ /* 0x000f220000000800 */
[----:B------:R-:W-:Y:S01]  /*4450*/  UMOV UR6, 0x400 ;  /* 0x0000040000067882 */ /* 0x000fe20000000000 */
[----:B------:R-:W-:-:S02]  /*4460*/  UPLOP3.LUT UP1, UPT, UPT, UPT, UPT, 0x40, 0x4 ;  /* 0x000000000004789c */ /* 0x000fc40003f2e870 */
[----:B------:R-:W-:-:S04]  /*4470*/  ULEA UR6, UR37, UR6, 0x18 ;  /* 0x0000000625067291 */ /* 0x000fc8000f8ec0ff */
[----:B------:R-:W4:Y:S01]  /*4480*/  LDC R2, c[0x0][0xb0c] ;  /* 0x0002c300ff027b82 */ /* 0x000f220000000800 */
[----:B------:R-:W-:Y:S02]  /*4490*/  UIADD3 UR13, UPT, UPT, UR6, 0x88, URZ ;  /* 0x00000088060d7890 */ /* 0x000fe4000fffe0ff */
[----:B--2---:R-:W-:Y:S02]  /*44a0*/  UISETP.NE.U32.AND UP2, UPT, UR8, URZ, UPT ;  /* 0x000000ff0800728c */ /* 0x004fe4000bf45070 */
[----:B------:R-:W-:Y:S02]  /*44b0*/  UIADD3 UR17, UPT, UPT, UR6, 0x80, URZ ;  /* 0x0000008006117890 */ /* 0x000fe4000fffe0ff */
[----:B---3--:R-:W-:Y:S01]  /*44c0*/  UISETP.NE.U32.AND UP3, UPT, UR4, URZ, UPT ;  /* 0x000000ff0400728c */ /* 0x008fe2000bf65070 */
[----:B------:R-:W2:Y:S01]  /*44d0*/  LDC R18, c[0x0][0xb20] ;  /* 0x0002c800ff127b82 */ /* 0x000ea20000000800 */
[----:B-1----:R-:W-:Y:S01]  /*44e0*/  ISETP.NE.AND P1, PT, R0, 0x1, PT ;  /* 0x000000010000780c */ /* 0x002fe20003f25270 */
[----:B------:R-:W-:-:S02]  /*44f0*/  UISETP.NE.AND.EX UP2, UPT, UR9, URZ, UPT, UP2 ;  /* 0x000000ff0900728c */ /* 0x000fc4000bf45320 */
[----:B------:R-:W-:Y:S02]  /*4500*/  UPRMT UR13, UR37, 0x654, UR13 ;  /* 0x00000654250d7896 */ /* 0x000fe4000800000d */
[----:B------:R-:W-:Y:S02]  /*4510*/  UISETP.NE.AND.EX UP3, UPT, UR5, URZ, UPT, UP3 ;  /* 0x000000ff0500728c */ /* 0x000fe4000bf65330 */
[----:B------:R-:W1:Y:S08]  /*4520*/  LDC.64 R32, c[0x0][0x348] ;  /* 0x0000d200ff207b82 */ /* 0x000e700000000a00 */
[----:B------:R-:W3:Y:S08]  /*4530*/  LDC.64 R16, c[0x0][0xb10] ;  /* 0x0002c400ff107b82 */ /* 0x000ef00000000a00 */
[----:B------:R-:W1:Y:S08]  /*4540*/  LDC.64 R6, c[0x0][0xb18] ;  /* 0x0002c600ff067b82 */ /* 0x000e700000000a00 */
[----:B------:R-:W1:Y:S08]  /*4550*/  LDC.64 R4, c[0x0][0xb28] ;  /* 0x0002ca00ff047b82 */ /* 0x000e700000000a00 */
[----:B--2-4-:R-:W1:Y:S02]  /*4560*/  LDC R22, c[0x0][0x374] ;  /* 0x0000dd00ff167b82 */ /* 0x014e640000000800 */
.L_x_98:
[C---:B------:R-:W-:Y:S02]  /*4570*/  LEA R0, R30.reuse, UR6, 0x3 ;  /* 0x000000061e007c11 */ /* 0x040fe4000f8e18ff */
[----:B------:R-:W-:Y:S02]  /*4580*/  SHF.L.U32 R3, R29, 0x1f, RZ ;  /* 0x0000001f1d037819 */ /* 0x000fe400000006ff */
[----:B------:R-:W-:Y:S02]  /*4590*/  LEA R24, R30, UR6, 0x4 ;  /* 0x000000061e187c11 */ /* 0x000fe4000f8e20ff */
[----:B--2---:R-:W2:Y:S02]  /*45a0*/  SYNCS.PHASECHK.TRANS64.TRYWAIT P0, [R0+URZ+0xb0], R3 ;  /* 0x0000b003000075a7 */ /* 0x004ea400080011ff */
[----:B--2---:R-:W-:Y:S05]  /*45b0*/  @!P0 BRA `(.L_x_90) ;  /* 0x00000050003c8947 */ /* 0x004fea0003800000 */
.L_x_165:
[----:B------:R-:W-:Y:S01]  /*45c0*/  ISETP.GE.AND P0, PT, R72, 0x1, PT ;  /* 0x000000014800780c */ /* 0x000fe20003f06270 */
[----:B------:R-:W4:Y:S01]  /*45d0*/  LDS.128 R24, [R24+0x140] ;  /* 0x0001400018187984 */ /* 0x000f220000000c00 */
[----:B--2---:R-:W-:Y:S01]  /*45e0*/  VIADD R0, R0, 0xc0 ;  /* 0x000000c000007836 */ /* 0x004fe20000000000 */
[----:B------:R-:W-:Y:S01]  /*45f0*/  @!PT LDS RZ, [RZ] ;  /* 0x00000000fffff984 */ /* 0x000fe20000000800 */
[----:B------:R-:W-:Y:S01]  /*4600*/  @!PT LDS RZ, [RZ] ;  /* 0x00000000fffff984 */ /* 0x000fe20000000800 */
[----:B------:R-:W-:Y:S01]  /*4610*/  @!PT LDS RZ, [RZ] ;  /* 0x00000000fffff984 */ /* 0x000fe20000000800 */
[----:B------:R-:W-:Y:S01]  /*4620*/  @!PT LDS RZ, [RZ] ;  /* 0x00000000fffff984 */ /* 0x000fe20000000800 */
[----:B------:R2:W-:Y:S06]  /*4630*/  MEMBAR.ALL.CTA ;  /* 0x0000000000007992 */ /* 0x0005ec0000008000 */
[----:B--2---:R-:W2:Y:S01]  /*4640*/  FENCE.VIEW.ASYNC.S ;  /* 0x00000000000073c6 */ /* 0x004ea20000000000 */
[----:B------:R-:W-:Y:S04]  /*4650*/  PRMT R0, RZ, 0x654, R0 ;  /* 0x00000654ff007816 */ /* 0x000fe80000000000 */
[----:B--2---:R2:W-:Y:S01]  /*4660*/  SYNCS.ARRIVE.TRANS64.RED.A1T0 RZ, [R0+URZ], RZ ;  /* 0x000000ff00ff79a7 */ /* 0x0045e200081004ff */
[----:B----4-:R-:W-:Y:S11]  /*4670*/  LOP3.LUT P3, RZ, R26, 0x1, RZ, 0xc0, !PT ;  /* 0x000000011aff7812 */ /* 0x010ff6000786c0ff */
[----:B------:R-:W-:Y:S02]  /*4680*/  @!UPT UIADD3 URZ, UPT, UPT, URZ, URZ, URZ ;  /* 0x000000fffffff290 */ /* 0x000fe4000fffe0ff */
[----:B------:R-:W-:Y:S02]  /*4690*/  @P3 MOV R13, R24 ;  /* 0x00000018000d3202 */ /* 0x000fe40000000f00 */
[----:B------:R-:W-:Y:S01]  /*46a0*/  @P3 LOP3.LUT R8, R25, 0xffff, RZ, 0xc0, !PT ;  /* 0x0000ffff19083812 */ /* 0x000fe200078ec0ff */
[----:B--2---:R-:W-:Y:S06]  /*46b0*/  @!P0 BRA `(.L_x_91) ;  /* 0x0000000000a48947 */ /* 0x004fec0003800000 */
[----:B-1----:R-:W-:Y:S01]  /*46c0*/  IMAD.HI.U32 R35, R22, R7, RZ ;  /* 0x0000000716237227 */ /* 0x002fe200078e00ff */
[----:B------:R-:W-:Y:S02]  /*46d0*/  ISETP.NE.AND P0, PT, R6, 0x1, PT ;  /* 0x000000010600780c */ /* 0x000fe40003f05270 */
[----:B------:R-:W-:Y:S01]  /*46e0*/  ISETP.NE.AND P2, PT, R72, 0x1, PT ;  /* 0x000000014800780c */ /* 0x000fe20003f45270 */
[----:B---3--:R-:W-:Y:S01]  /*46f0*/  IMAD.HI.U32 R34, R19, R16, RZ ;  /* 0x0000001013227227 */ /* 0x008fe200078e00ff */
[----:B------:R-:W-:Y:S02]  /*4700*/  SHF.R.U32.HI R35, RZ, R18, R35 ;  /* 0x00000012ff237219 */ /* 0x000fe40000011623 */
[----:B------:R-:W-:Y:S01]  /*4710*/  ISETP.NE.AND P4, PT, R2, 0x1, PT ;  /* 0x000000010200780c */ /* 0x000fe20003f85270 */
[----:B------:R-:W-:Y:S01]  /*4720*/  IMAD.HI.U32 R36, R13, R16, RZ ;  /* 0x000000100d247227 */ /* 0x000fe200078e00ff */
[----:B------:R-:W-:Y:S02]  /*4730*/  SHF.R.U32.HI R34, RZ, R17, R34 ;  /* 0x00000011ff227219 */ /* 0x000fe40000011622 */
[----:B------:R-:W-:Y:S01]  /*4740*/  SEL R3, R22, R35, !P0 ;  /* 0x0000002316037207 */ /* 0x000fe20004000000 */
[C---:B------:R-:W-:Y:S01]  /*4750*/  IMAD.HI.U32 R35, R8.reuse, R7, RZ ;  /* 0x0000000708237227 */ /* 0x040fe200078e00ff */
[----:B------:R-:W-:Y:S02]  /*4760*/  SEL R11, R19, R34, !P4 ;  /* 0x00000022130b7207 */ /* 0x000fe40006000000 */
[----:B------:R-:W-:Y:S01]  /*4770*/  SHF.R.U32.HI R36, RZ, R17, R36 ;  /* 0x00000011ff247219 */ /* 0x000fe20000011624 */
[----:B------:R-:W-:Y:S01]  /*4780*/  IMAD.HI.U32 R38, R3, R4, RZ ;  /* 0x0000000403267227 */ /* 0x000fe200078e00ff */
[----:B------:R-:W-:Y:S03]  /*4790*/  SHF.R.U32.HI R35, RZ, R18, R35 ;  /* 0x00000012ff237219 */ /* 0x000fe60000011623 */
[----:B------:R-:W-:Y:S01]  /*47a0*/  IMAD.HI.U32 R34, R11, R4, RZ ;  /* 0x000000040b227227 */ /* 0x000fe200078e00ff */
[----:B------:R-:W-:Y:S02]  /*47b0*/  @P2 SHF.R.U32.HI R3, RZ, R5, R38 ;  /* 0x00000005ff032219 */ /* 0x000fe40000011626 */
[----:B------:R-:W-:Y:S02]  /*47c0*/  SEL R9, R8, R35, !P0 ;  /* 0x0000002308097207 */ /* 0x000fe40004000000 */
[----:B------:R-:W-:Y:S01]  /*47d0*/  @P2 SHF.R.U32.HI R11, RZ, R5, R34 ;  /* 0x00000005ff0b2219 */ /* 0x000fe20000011622 */
[C---:B------:R-:W-:Y:S01]  /*47e0*/  IMAD R10, R72.reuse, R3, RZ ;  /* 0x00000003480a7224 */ /* 0x040fe200078e02ff */
[----:B------:R-:W-:Y:S01]  /*47f0*/  SEL R3, R13, R36, !P4 ;  /* 0x000000240d037207 */ /* 0x000fe20006000000 */
[C---:B------:R-:W-:Y:S03]  /*4800*/  IMAD.HI.U32 R14, R9.reuse, R4, RZ ;  /* 0x00000004090e7227 */ /* 0x040fe600078e00ff */
[----:B------:R-:W-:Y:S01]  /*4810*/  ISETP.GE.AND P0, PT, R9, R10, PT ;  /* 0x0000000a0900720c */ /* 0x000fe20003f06270 */
[C---:B------:R-:W-:Y:S01]  /*4820*/  IMAD R12, R72.reuse, R11, RZ ;  /* 0x0000000b480c7224 */ /* 0x040fe200078e02ff */
[-C--:B------:R-:W-:Y:S04]  /*4830*/  SHF.R.U32.HI R14, RZ, R5.reuse, R14 ;  /* 0x00000005ff0e7219 */ /* 0x080fe8000001160e */
[----:B------:R-:W-:Y:S02]  /*4840*/  ISETP.GE.OR P0, PT, R3, R12, P0 ;  /* 0x0000000c0300720c */ /* 0x000fe40000706670 */
[----:B------:R-:W-:Y:S05]  /*4850*/  SEL R15, R9, R14, !P2 ;  /* 0x0000000e090f7207 */ /* 0x000fea0005000000 */
[----:B------:R-:W-:Y:S04]  /*4860*/  IMAD.MOV R14, RZ, RZ, -R15 ;  /* 0x000000ffff0e7224 */ /* 0x000fe800078e0a0f */
[----:B------:R-:W-:Y:S02]  /*4870*/  IMAD R14, R72, R14, R9 ;  /* 0x0000000e480e7224 */ /* 0x000fe400078e0209 */
[C---:B------:R-:W-:Y:S05]  /*4880*/  @!P0 IMAD.HI.U32 R10, R3.reuse, R4, RZ ;  /* 0x00000004030a8227 */ /* 0x040fea00078e00ff */
[----:B------:R-:W-:Y:S04]  /*4890*/  @!P0 SHF.R.U32.HI R10, RZ, R5, R10 ;  /* 0x00000005ff0a8219 */ /* 0x000fe8000001160a */
[----:B------:R-:W-:Y:S01]  /*48a0*/  @!P0 SEL R0, R3, R10, !P2 ;  /* 0x0000000a03008207 */ /* 0x000fe20005000000 */
[----:B------:R-:W-:Y:S03]  /*48b0*/  IMAD.MOV R10, RZ, RZ, -R3 ;  /* 0x000000ffff0a7224 */ /* 0x000fe600078e0a03 */
[----:B------:R-:W-:Y:S01]  /*48c0*/  @!P0 IADD3 R15, PT, PT, R15, -R0, RZ ;  /* 0x800000000f0f8210 */ /* 0x000fe20007ffe0ff */
[----:B------:R-:W-:Y:S01]  /*48d0*/  @!P0 IMAD R0, R11, R14, R0 ;  /* 0x0000000e0b008224 */ /* 0x000fe200078e0200 */
[----:B------:R-:W-:Y:S01]  /*48e0*/  IADD3 R11, PT, PT, -R9, RZ, RZ ;  /* 0x000000ff090b7210 */ /* 0x000fe20007ffe1ff */
[----:B------:R-:W-:Y:S02]  /*48f0*/  IMAD R13, R2, R10, R13 ;  /* 0x0000000a020d7224 */ /* 0x000fe400078e020d */
[----:B------:R-:W-:Y:S02]  /*4900*/  @!P0 IMAD R9, R15, R72, R3 ;  /* 0x000000480f098224 */ /* 0x000fe400078e0203 */
[----:B------:R-:W-:Y:S02]  /*4910*/  @!P0 IMAD.MOV.U32 R3, RZ, RZ, R0 ;  /* 0x000000ffff038224 */ /* 0x000fe400078e0000 */
[----:B------:R-:W-:Y:S02]  /*4920*/  IMAD R8, R6, R11, R8 ;  /* 0x0000000b06087224 */ /* 0x000fe400078e0208 */
[----:B------:R-:W-:Y:S02]  /*4930*/  IMAD R13, R3, R2, R13 ;  /* 0x00000002030d7224 */ /* 0x000fe400078e020d */
[----:B------:R-:W-:Y:S02]  /*4940*/  IMAD R8, R9, R6, R8 ;  /* 0x0000000609087224 */ /* 0x000fe400078e0208 */
.L_x_91:
[----:B------:R-:W-:Y:S05]  /*4950*/  BRA.U UP1, `(.L_x_92) ;  /* 0x0000000101107547 */ /* 0x000fea000b800000 */
[----:B------:R-:W-:Y:S04]  /*4960*/  MOV R0, UR7 ;  /* 0x0000000700007c02 */ /* 0x000fe80008000f00 */
[----:B------:R-:W-:Y:S04]  /*4970*/  SHF.L.U32 R3, R0, 0x1f, RZ ;  /* 0x0000001f00037819 */ /* 0x000fe800000006ff */
[----:B------:R-:W2:Y:S02]  /*4980*/  SYNCS.PHASECHK.TRANS64.TRYWAIT P0, [UR6+0xa8], R3 ;  /* 0x0000a803ff0075a7 */ /* 0x000ea40008001106 */
[----:B--2---:R-:W-:Y:S05]  /*4990*/  @!P0 BRA `(.L_x_93) ;  /* 0x0000004c00588947 */ /* 0x004fea0003800000 */
.L_x_92:
[----:B------:R-:W-:Y:S02]  /*49a0*/  R2UR UR19, R21 ;  /* 0x00000000151372ca */ /* 0x000fe400000e0000 */
[----:B------:R-:W-:Y:S02]  /*49b0*/  R2UR UR18, R20 ;  /* 0x00000000141272ca */ /* 0x000fe400000e0000 */
[----:B------:R-:W-:Y:S02]  /*49c0*/  ISETP.NE.U32.AND P2, PT, RZ, UR4, PT ;  /* 0x00000004ff007c0c */ /* 0x000fe4000bf45070 */
[----:B------:R-:W-:Y:S02]  /*49d0*/  SHF.L.U32 R12, R31, 0x1f, RZ ;  /* 0x0000001f1f0c7819 */ /* 0x000fe400000006ff */
[----:B------:R-:W-:Y:S05]  /*49e0*/  ISETP.NE.AND.EX P2, PT, RZ, UR5, PT, P2 ;  /* 0x00000005ff007c0c */ /* 0x000fea000bf45320 */
[----:B------:R-:W-:Y:S02]  /*49f0*/  USHF.L.U32 UR19, UR19, 0x7, URZ ;  /* 0x0000000713137899 */ /* 0x000fe400080006ff */
[----:B------:R-:W-:Y:S01]  /*4a00*/  USHF.L.U32 UR18, UR18, 0x7, URZ ;  /* 0x0000000712127899 */ /* 0x000fe200080006ff */
[----:B------:R-:W-:Y:S11]  /*4a10*/  BRA.U !UP3, `(.L_x_94) ;  /* 0x000000010b347547 */ /* 0x000ff6000b800000 */
[----:B------:R-:W-:Y:S01]  /*4a20*/  UPLOP3.LUT UP0, UPT, UPT, UPT, UP2, 0x80, 0x8 ;  /* 0x000000000008789c */ /* 0x000fe20003f0f020 */
[----:B--2---:R-:W-:Y:S02]  /*4a30*/  HFMA2 R0, -RZ, RZ, 0, 5.9604644775390625e-08 ;  /* 0x00000001ff007431 */ /* 0x004fe400000001ff */
[----:B------:R-:W-:Y:S03]  /*4a40*/  IMAD.MOV.U32 R153, RZ, RZ, 0x1 ;  /* 0x00000001ff997424 */ /* 0x000fe600078e00ff */
[----:B------:R-:W-:Y:S05]  /*4a50*/  PLOP3.LUT P0, PT, PT, PT, UP0, 0x80, 0x8 ;  /* 0x000000000008781c */ /* 0x000fea0003f0f008 */
[----:B------:R-:W2:Y:S01]  /*4a60*/  @UP0 LDCU.64 UR10, c[0x0][0x888] ;  /* 0x00011100ff0a07ac */ /* 0x000ea20008000a00 */
[----:B------:R-:W-:Y:S07]  /*4a70*/  @UP0 UIMAD UR8, UR36, UR4, URZ ;  /* 0x00000004240802a4 */ /* 0x000fee000f8e02ff */
[----:B------:R-:W-:Y:S01]  /*4a80*/  @!P0 PRMT R153, R0, 0x7610, R153 ;  /* 0x0000761000998816 */ /* 0x000fe20000000099 */
[----:B--2---:R-:W-:Y:S03]  /*4a90*/  @UP0 UIMAD.WIDE UR10, UR8, 0x4, UR10 ;  /* 0x00000004080a08a5 */ /* 0x004fe6000f8e020a */
[----:B------:R-:W2:Y:S03]  /*4aa0*/  @!UP0 LDCU UR8, c[0x0][0x880] ;  /* 0x00011000ff0887ac */ /* 0x000ea60008000800 */
[----:B------:R-:W-:Y:S01]  /*4ab0*/  IMAD.U32 R10, RZ, RZ, UR10 ;  /* 0x0000000aff0a7e24 */ /* 0x000fe2000f8e00ff */
[----:B------:R-:W-:Y:S05]  /*4ac0*/  MOV R11, UR11 ;  /* 0x0000000b000b7c02 */ /* 0x000fea0008000f00 */
[----:B-----5:R4:W5:Y:S02]  /*4ad0*/  @P0 LDG.E R82, desc[UR46][R10.64] ;  /* 0x0000002e0a520981 */ /* 0x020964000c1e1900 */
[----:B--2-4-:R-:W-:Y:S07]  /*4ae0*/  @!P0 IMAD.U32 R82, RZ, RZ, UR8 ;  /* 0x00000008ff528e24 */ /* 0x014fee000f8e00ff */
.L_x_94:
[----:B-----5:R-:W-:Y:S01]  /*4af0*/  @!P2 ISETP.EQ.AND P0, PT, R82, RZ, PT ;  /* 0x000000ff5200a20c */ /* 0x020fe20003f02270 */
[----:B------:R-:W-:Y:S01]  /*4b00*/  @!UPT UIADD3 URZ, UPT, UPT, URZ, URZ, URZ ;  /* 0x000000fffffff290 */ /* 0x000fe2000fffe0ff */
[----:B------:R-:W-:Y:S11]  /*4b10*/  @!P2 BRA `(.L_x_95) ;  /* 0x000000000014a947 */ /* 0x000ff60003800000 */
[----:B------:R-:W-:Y:S02]  /*4b20*/  LOP3.LUT P2, RZ, R153, 0xff, RZ, 0xc0, !PT ;  /* 0x000000ff99ff7812 */ /* 0x000fe4000784c0ff */
[----:B------:R-:W-:Y:S04]  /*4b30*/  PLOP3.LUT P0, PT, PT, PT, UP0, 0x80, 0x8 ;  /* 0x000000000008781c */ /* 0x000fe80003f0f008 */
[----:B------:R-:W-:Y:S07]  /*4b40*/  PLOP3.LUT P0, PT, P0, PT, PT, 0x8, 0x80 ;  /* 0x000000000080781c */ /* 0x000fee000070e170 */
[----:B------:R-:W-:Y:S11]  /*4b50*/  @P2 ISETP.EQ.AND P0, PT, R82, RZ, PT ;  /* 0x000000ff5200220c */ /* 0x000ff60003f02270 */
[----:B------:R-:W-:Y:S02]  /*4b60*/  @!UPT UIADD3 URZ, UPT, UPT, URZ, URZ, URZ ;  /* 0x000000fffffff290 */ /* 0x000fe4000fffe0ff */
.L_x_95:
[----:B------:R-:W4:Y:S01]  /*4b70*/  SYNCS.PHASECHK.TRANS64.TRYWAIT P2, [UR6+0x90], R12 ;  /* 0x0000900cff0075a7 */ /* 0x000f220008041106 */
[----:B------:R-:W-:Y:S04]  /*4b80*/  ELECT P4, URZ, PT ;  /* 0x0000000000ff782f */ /* 0x000fe80003880000 */
[----:B------:R-:W-:Y:S11]  /*4b90*/  PLOP3.LUT P4, PT, P0, P4, PT, 0xf2, 0x2f ;  /* 0x00000000002f781c */ /* 0x000ff60000789e72 */
[----:B------:R-:W-:Y:S02]  /*4ba0*/  @!UPT UIADD3 URZ, UPT, UPT, URZ, URZ, URZ ;  /* 0x000000fffffff290 */ /* 0x000fe4000fffe0ff */
[----:B-1----:R-:W-:Y:S05]  /*4bb0*/  @!P4 IADD3 R21, P0, PT, R32, 0x580, RZ ;  /* 0x000005802015c810 */ /* 0x002fea0007f1e0ff */
[----:B------:R-:W-:Y:S01]  /*4bc0*/  @!P4 IMAD.X R20, RZ, RZ, R33, P0 ;  /* 0x000000ffff14c224 */ /* 0x000fe200000e0621 */
[----:B----4-:R-:W-:Y:S07]  /*4bd0*/  @!P2 BRA `(.L_x_96) ;  /* 0x0000004800e0a947 */ /* 0x010fee0003800000 */
.L_x_168:
[----:B------:R-:W4:Y:S01]  /*4be0*/  LDC.64 R14, c[0x0][0xb10] ;  /* 0x0002c400ff0e7b82 */ /* 0x000f220000000a00 */
[----:B------:R-:W-:Y:S01]  /*4bf0*/  @!P4 R2UR UR8, R20 ;  /* 0x000000001408c2ca */ /* 0x000fe200000e0000 */
[----:B------:R-:W-:Y:S01]  /*4c00*/  VOTEU.ALL UP1, P4 ;  /* 0x0000000000ff7886 */ /* 0x000fe20002020000 */
[----:B------:R-:W-:Y:S01]  /*4c10*/  @!P4 R2UR UR9, R21 ;  /* 0x000000001509c2ca */ /* 0x000fe200000e0000 */
[----:B------:R-:W-:Y:S01]  /*4c20*/  UMOV UR10, 0x0 ;  /* 0x00000000000a7882 */ /* 0x000fe20000000000 */
[----:B------:R-:W-:Y:S03]  /*4c30*/  UMOV UR11, 0x10000000 ;  /* 0x10000000000b7882 */ /* 0x000fe60000000000 */
[----:B------:R-:W5:Y:S01]  /*4c40*/  LDC.64 R10, c[0x0][0xb18] ;  /* 0x0002c600ff0a7b82 */ /* 0x000f620000000a00 */
[----:B------:R-:W-:Y:S01]  /*4c50*/  @!UP1 UIADD3 UR16, UPT, UPT, UR6, 0x200, URZ ;  /* 0x0000020006109890 */ /* 0x000fe2000fffe0ff */
[----:B------:R-:W-:Y:S01]  /*4c60*/  @P3 SHF.R.U32.HI R28, RZ, 0x10, R25 ;  /* 0x00000010ff1c3819 */ /* 0x000fe20000011619 */
[----:B------:R-:W-:Y:S01]  /*4c70*/  VOTEU.ALL UP1, P4 ;  /* 0x0000000000ff7886 */ /* 0x000fe20002020000 */
[----:B------:R-:W-:Y:S01]  /*4c80*/  UMOV UR20, UR36 ;  /* 0x0000002400147c82 */ /* 0x000fe20008000000 */
[----:B------:R-:W-:Y:S03]  /*4c90*/  VIADD R30, R30, 0x1 ;  /* 0x000000011e1e7836 */ /* 0x000fe60000000000 */
[----:B--2---:R-:W2:Y:S01]  /*4ca0*/  @!P1 LDC R0, c[0x0][0xb20] ;  /* 0x0002c800ff009b82 */ /* 0x004ea20000000800 */
[----:B------:R-:W-:Y:S01]  /*4cb0*/  IMAD.U32 R21, RZ, RZ, UR8 ;  /* 0x00000008ff157e24 */ /* 0x000fe2000f8e00ff */
[----:B------:R-:W-:Y:S06]  /*4cc0*/  UPRMT UR8, UR37, 0x654, UR17 ;  /* 0x0000065425087896 */ /* 0x000fec0008000011 */
[----:B-1----:R-:W1:Y:S01]  /*4cd0*/  @!P1 LDC R3, c[0x0][0xb0c] ;  /* 0x0002c300ff039b82 */ /* 0x002e620000000800 */
[----:B------:R-:W-:Y:S01]  /*4ce0*/  IMAD.U32 R20, RZ, RZ, UR9 ;  /* 0x00000009ff147e24 */ /* 0x000fe2000f8e00ff */
[----:B------:R-:W-:Y:S04]  /*4cf0*/  @!P4 R2UR UR15, R21 ;  /* 0x00000000150fc2ca */ /* 0x000fe800000e0000 */
[----:B------:R-:W-:Y:S01]  /*4d00*/  @!P4 R2UR UR14, R20 ;  /* 0x00000000140ec2ca */ /* 0x000fe200000e0000 */
[----:B------:R-:W-:Y:S11]  /*4d10*/  @!P4 IMAD.MOV.U32 R20, RZ, RZ, 0x2000 ;  /* 0x00002000ff14c424 */ /* 0x000ff600078e00ff */
[----:B------:R-:W-:Y:S01]  /*4d20*/  @!UPT UIADD3 URZ, UPT, UPT, URZ, URZ, URZ ;  /* 0x000000fffffff290 */ /* 0x000fe2000fffe0ff */
[----:B------:R1:W-:Y:S01]  /*4d30*/  @!UP1 UTMALDG.3D [UR16], [UR14], desc[UR10] ;  /* 0x00000a100e0095b4 */ /* 0x0003e20008011000 */
[----:B------:R1:W-:Y:S02]  /*4d40*/  @!P4 SYNCS.ARRIVE.TRANS64.RED.A0TR RZ, [UR6+0x80], R20 ;  /* 0x00008014ffffc9a7 */ /* 0x0003e40008300406 */
[----:B-1----:R-:W-:Y:S01]  /*4d50*/  @!P1 ISETP.NE.AND P2, PT, R3, 0x1, PT ;  /* 0x000000010300980c */ /* 0x002fe20003f45270 */
[C---:B----4-:R-:W-:Y:S01]  /*4d60*/  @!P1 IMAD.HI.U32 R14, R13.reuse, R14, RZ ;  /* 0x0000000e0d0e9227 */ /* 0x050fe200078e00ff */
[----:B-----5:R-:W-:Y:S03]  /*4d70*/  @!P1 ISETP.NE.AND P0, PT, R10, 0x1, PT ;  /* 0x000000010a00980c */ /* 0x020fe60003f05270 */
[C---:B------:R-:W-:Y:S01]  /*4d80*/  @!P1 IMAD.HI.U32 R11, R8.reuse, R11, RZ ;  /* 0x0000000b080b9227 */ /* 0x040fe200078e00ff */
[----:B------:R-:W-:Y:S04]  /*4d90*/  @!P1 SHF.R.U32.HI R14, RZ, R15, R14 ;  /* 0x0000000fff0e9219 */ /* 0x000fe8000001160e */
[----:B--2---:R-:W-:Y:S01]  /*4da0*/  @!P1 SHF.R.U32.HI R9, RZ, R0, R11 ;  /* 0x00000000ff099219 */ /* 0x004fe2000001160b */
[----:B------:R-:W-:Y:S01]  /*4db0*/  SYNCS.ARRIVE.TRANS64.RED.A1T0 RZ, [UR8], RZ ;  /* 0x000000ffffff79a7 */ /* 0x000fe20008100408 */
[----:B------:R-:W-:Y:S02]  /*4dc0*/  @!P1 SEL R14, R13, R14, !P2 ;  /* 0x0000000e0d0e9207 */ /* 0x000fe40005000000 */
[----:B------:R-:W-:Y:S01]  /*4dd0*/  @!P1 SEL R9, R8, R9, !P0 ;  /* 0x0000000908099207 */ /* 0x000fe20004000000 */
[----:B------:R-:W1:Y:S04]  /*4de0*/  SYNCS.PHASECHK.TRANS64.TRYWAIT P5, [UR6+0x98], R12 ;  /* 0x0000980cff0075a7 */ /* 0x000e6800080a1106 */
[----:B------:R-:W-:Y:S02]  /*4df0*/  @!P1 IMAD.IADD R0, R9, 0x1, -R14 ;  /* 0x0000000109009824 */ /* 0x000fe400078e0a0e */
[----:B------:R-:W-:Y:S02]  /*4e00*/  @!P1 IMAD.IADD R9, R14, 0x1, -R9 ;  /* 0x000000010e099824 */ /* 0x000fe400078e0a09 */
[----:B------:R-:W-:Y:S02]  /*4e10*/  @!P1 IMAD R13, R0, R3, R13 ;  /* 0x00000003000d9224 */ /* 0x000fe400078e020d */
[----:B------:R-:W-:Y:S01]  /*4e20*/  @!P1 IMAD R8, R9, R10, R8 ;  /* 0x0000000a09089224 */ /* 0x000fe200078e0208 */
[----:B-1----:R-:W-:Y:S06]  /*4e30*/  @!P5 BRA `(.L_x_97) ;  /* 0x000000480060d947 */ /* 0x002fec0003800000 */
.L_x_170:
[----:B-1----:R-:W-:Y:S01]  /*4e40*/  @!P4 IADD3 R3, P0, PT, R32, 0x580, RZ ;  /* 0x000005802003c810 */ /* 0x002fe20007f1e0ff */
[----:B------:R-:W-:Y:S01]  /*4e50*/  VOTEU.ALL UP1, P4 ;  /* 0x0000000000ff7886 */ /* 0x000fe20002020000 */
[----:B------:R-:W-:Y:S01]  /*4e60*/  UMOV UR20, 0x0 ;  /* 0x0000000000147882 */ /* 0x000fe20000000000 */
[----:B------:R-:W-:Y:S01]  /*4e70*/  UMOV UR21, 0x10000000 ;  /* 0x1000000000157882 */ /* 0x000fe20000000000 */
[----:B------:R-:W-:Y:S01]  /*4e80*/  @!P4 R2UR UR9, R3 ;  /* 0x000000000309c2ca */ /* 0x000fe200000e0000 */
[----:B------:R-:W-:Y:S01]  /*4e90*/  @!P4 IMAD.X R0, RZ, RZ, R33, P0 ;  /* 0x000000ffff00c224 */ /* 0x000fe200000e0621 */
[----:B------:R-:W-:Y:S01]  /*4ea0*/  @!UP1 UIADD3 UR10, UPT, UPT, UR18, 0x40, URZ ;  /* 0x00000040120a9890 */ /* 0x000fe2000fffe0ff */
[----:B------:R-:W-:Y:S01]  /*4eb0*/  ISETP.NE.AND P0, PT, R30, 0x2, PT ;  /* 0x000000021e00780c */ /* 0x000fe20003f05270 */
[----:B------:R-:W-:Y:S01]  /*4ec0*/  UMOV UR11, UR19 ;  /* 0x00000013000b7c82 */ /* 0x000fe20008000000 */
[----:B------:R-:W-:Y:S01]  /*4ed0*/  UMOV UR12, UR36 ;  /* 0x00000024000c7c82 */ /* 0x000fe20008000000 */
[----:B------:R-:W-:Y:S01]  /*4ee0*/  @!P4 R2UR UR8, R0 ;  /* 0x000000000008c2ca */ /* 0x000fe200000e0000 */
[----:B------:R-:W-:Y:S01]  /*4ef0*/  IMAD.IADD R20, R8, 0x1, R152 ;  /* 0x0000000108147824 */ /* 0x000fe200078e0298 */
[----:B------:R-:W-:Y:S01]  /*4f00*/  @P3 R2UR UR36, R28 ;  /* 0x000000001c2432ca */ /* 0x000fe200000e0000 */
[----:B------:R-:W-:Y:S01]  /*4f10*/  IMAD.IADD R21, R13, 0x1, R154 ;  /* 0x000000010d157824 */ /* 0x000fe200078e029a */
[----:B------:R-:W-:Y:S02]  /*4f20*/  SEL R0, RZ, 0x1, P0 ;  /* 0x00000001ff007807 */ /* 0x000fe40000000000 */
[----:B------:R-:W-:Y:S01]  /*4f30*/  LOP3.LUT R31, R31, 0x1, RZ, 0x3c, !PT ;  /* 0x000000011f1f7812 */ /* 0x000fe200078e3cff */
[----:B------:R-:W-:Y:S01]  /*4f40*/  IMAD.U32 R10, RZ, RZ, UR9 ;  /* 0x00000009ff0a7e24 */ /* 0x000fe2000f8e00ff */
[----:B------:R-:W-:Y:S01]  /*4f50*/  @!UP1 UIADD3 UR9, UPT, UPT, UR6, 0x88, URZ ;  /* 0x0000008806099890 */ /* 0x000fe2000fffe0ff */
[----:B------:R-:W-:Y:S02]  /*4f60*/  LOP3.LUT R29, R29, R0, RZ, 0x3c, !PT ;  /* 0x000000001d1d7212 */ /* 0x000fe400078e3cff */
[----:B------:R-:W-:Y:S02]  /*4f70*/  SEL R30, R30, RZ, P0 ;  /* 0x000000ff1e1e7207 */ /* 0x000fe40000000000 */
[----:B------:R-:W-:Y:S01]  /*4f80*/  IMAD.U32 R11, RZ, RZ, UR8 ;  /* 0x00000008ff0b7e24 */ /* 0x000fe2000f8e00ff */
[----:B------:R-:W-:Y:S01]  /*4f90*/  @!P4 R2UR UR14, R10 ;  /* 0x000000000a0ec2ca */ /* 0x000fe200000e0000 */
[----:B------:R-:W-:Y:S01]  /*4fa0*/  @!UP1 UIADD3 UR8, UPT, UPT, UR6, 0x2200, URZ ;  /* 0x0000220006089890 */ /* 0x000fe2000fffe0ff */
[----:B------:R-:W-:Y:S02]  /*4fb0*/  VOTEU.ALL UP1, P4 ;  /* 0x0000000000ff7886 */ /* 0x000fe40002020000 */
[----:B------:R-:W-:Y:S11]  /*4fc0*/  @!P4 R2UR UR15, R11 ;  /* 0x000000000b0fc2ca */ /* 0x000ff600000e0000 */
[----:B------:R-:W-:Y:S02]  /*4fd0*/  @!UPT UIADD3 URZ, UPT, UPT, URZ, URZ, URZ ;  /* 0x000000fffffff290 */ /* 0x000fe4000fffe0ff */
[----:B------:R2:W-:Y:S01]  /*4fe0*/  @!UP1 UTMALDG.3D [UR8], [UR14], desc[UR20] ;  /* 0x000014080e0095b4 */ /* 0x0005e20008011000 */
[----:B------:R2:W-:Y:S01]  /*4ff0*/  @!P4 SYNCS.ARRIVE.TRANS64.RED.A0TR RZ, [UR6+0x88], R23 ;  /* 0x00008817ffffc9a7 */ /* 0x0005e20008300406 */
[----:B------:R-:W-:Y:S01]  /*5000*/  UPLOP3.LUT UP1, UPT, UPT, UPT, UPT, 0x80, 0x8 ;  /* 0x000000000008789c */ /* 0x000fe20003f2f070 */
[----:B------:R-:W-:Y:S01]  /*5010*/  SYNCS.ARRIVE.TRANS64.RED.A1T0 RZ, [UR13], RZ ;  /* 0x000000ffffff79a7 */ /* 0x000fe2000810040d */
[----:B------:R-:W-:Y:S09]  /*5020*/  @P3 BRA `(.L_x_98) ;  /* 0xfffffff400503947 */ /* 0x000ff2000383ffff */
[----:B------:R-:W-:-:S04]  /*5030*/  SHF.L.U32 R3, R31, 0x1f, RZ ;  /* 0x0000001f1f037819 */ /* 0x000fc800000006ff */
[----:B------:R-:W1:Y:S02]  /*5040*/  SYNCS.PHASECHK.TRANS64.TRYWAIT P0, [UR6+0x90], R3 ;  /* 0x00009003ff0075a7 */ /* 0x000e640008001106 */
[----:B-1----:R-:W-:Y:S05]  /*5050*/  @!P0 BRA `(.L_x_99) ;  /* 0x0000004400f08947 */ /* 0x002fea0003800000 */
.L_x_172:
[----:B-1----:R-:W-:-:S07]  /*5060*/  MOV R0, UR6 ;  /* 0x0000000600007c02 */ /* 0x002fce0008000f00 */
.L_x_100:
[----:B-1----:R-:W-:-:S04]  /*5070*/  SHF.L.U32 R3, R31, 0x1f, RZ ;  /* 0x0000001f1f037819 */ /* 0x002fc800000006ff */
[----:B------:R1:W4:Y:S03]  /*5080*/  SYNCS.PHASECHK.TRANS64.TRYWAIT P0, [R0+URZ+0x98], R3 ;  /* 0x00009803000075a7 */ /* 0x00032600080011ff */
[----:B----4-:R-:W-:Y:S05]  /*5090*/  @!P0 NANOSLEEP.SYNCS 0x989680 ;  /* 0x009896800000895d */ /* 0x010fea0003900000 */
[----:B------:R-:W4:Y:S02]  /*50a0*/  @!P0 SYNCS.PHASECHK.TRANS64 P0, [R0+URZ+0x98], R3 ;  /* 0x00009803000085a7 */ /* 0x000f2400080010ff */
[----:B--2-4-:R-:W-:Y:S05]  /*50b0*/  @P0 EXIT ;  /* 0x000000000000094d */ /* 0x014fea0003800000 */
[----:B------:R-:W-:Y:S05]  /*50c0*/  BRA `(.L_x_100) ;  /* 0xfffffffc00e87947 */ /* 0x000fea000383ffff */
.L_x_89:
[----:B------:R-:W-:-:S06]  /*50d0*/  UISETP.GE.AND UP1, UPT, UR10, 0x4, UPT ;  /* 0x000000040a00788c */ /* 0x000fcc000bf26270 */
[----:B------:R-:W-:-:S13]  /*50e0*/  PLOP3.LUT P0, PT, PT, PT, UP1, 0x80, 0x8 ;  /* 0x000000000008781c */ /* 0x000fda0003f0f018 */
[----:B------:R-:W-:Y:S05]  /*50f0*/  @!P0 EXIT ;  /* 0x000000000000894d */ /* 0x000fea0003800000 */
[----:B------:R-:W-:Y:S01]  /*5100*/  BAR.SYNC.DEFER_BLOCKING 0x6, 0xa0 ;  /* 0x0182800000007b1d */ /* 0x000fe20000010000 */
[C---:B------:R-:W-:Y:S01]  /*5110*/  IMAD.U32 R79, R169.reuse, 0x10000, RZ ;  /* 0x00010000a94f7824 */ /* 0x040fe200078e00ff */
[C---:B------:R-:W-:Y:S01]  /*5120*/  R2P PR, R169.reuse, 0x6 ;  /* 0x00000006a9007804 */ /* 0x040fe20000000000 */
[----:B------:R-:W-:Y:S01]  /*5130*/  IMAD.SHL.U32 R2, R169, 0x40, RZ ;  /* 0x00000040a9027824 */ /* 0x000fe200078e00ff */
[----:B------:R-:W-:Y:S01]  /*5140*/  CS2R R162, SRZ ;  /* 0x0000000000a27805 */ /* 0x000fe2000001ff00 */
[----:B------:R-:W-:Y:S01]  /*5150*/  IMAD.MOV.U32 R166, RZ, RZ, 0x20 ;  /* 0x00000020ffa67424 */ /* 0x000fe200078e00ff */
[----:B------:R-:W-:Y:S02]  /*5160*/  UMOV UR49, 0x400 ;  /* 0x0000040000317882 */ /* 0x000fe40000000000 */
[----:B------:R-:W1:Y:S01]  /*5170*/  LDC R159, c[0x0][0x370] ;  /* 0x0000dc00ff9f7b82 */ /* 0x000e620000000800 */
[----:B------:R-:W-:Y:S01]  /*5180*/  ULEA UR49, UR37, UR49, 0x18 ;  /* 0x0000003125317291 */ /* 0x000fe2000f8ec0ff */
[----:B------:R-:W-:Y:S01]  /*5190*/  LOP3.LUT R79, R79, 0x600000, RZ, 0xc0, !PT ;  /* 0x006000004f4f7812 */ /* 0x000fe200078ec0ff */
[----:B------:R-:W-:Y:S01]  /*51a0*/  IMAD.SHL.U32 R155, R169, 0x8, RZ ;  /* 0x00000008a99b7824 */ /* 0x000fe200078e00ff */
[----:B------:R-:W-:Y:S01]  /*51b0*/  LOP3.LUT R4, R2, 0x180, RZ, 0xc0, !PT ;  /* 0x0000018002047812 */ /* 0x000fe200078ec0ff */
[----:B------:R-:W-:Y:S01]  /*51c0*/  IMAD.MOV.U32 R167, RZ, RZ, 0x10 ;  /* 0x00000010ffa77424 */ /* 0x000fe200078e00ff */
[----:B------:R-:W-:Y:S01]  /*51d0*/  SEL R166, R166, 0xffffffe0, !P2 ;  /* 0xffffffe0a6a67807 */ /* 0x000fe20005000000 */
[----:B------:R-:W-:Y:S01]  /*51e0*/  UIADD3 UR4, UPT, UPT, UR49, 0x4200, URZ ;  /* 0x0000420031047890 */ /* 0x000fe2000fffe0ff */
[----:B------:R-:W2:Y:S01]  /*51f0*/  LDC R74, c[0x0][0xb0c] ;  /* 0x0002c300ff4a7b82 */ /* 0x000ea20000000800 */
[----:B------:R-:W-:Y:S01]  /*5200*/  LOP3.LUT R155, R4, 0x30, R155, 0xf8, !PT ;  /* 0x00000030049b7812 */ /* 0x000fe200078ef89b */
[----:B------:R-:W-:Y:S01]  /*5210*/  IMAD.MOV.U32 R76, RZ, RZ, RZ ;  /* 0x000000ffff4c7224 */ /* 0x000fe200078e00ff */
[----:B------:R-:W-:Y:S01]  /*5220*/  SEL R167, R167, 0xfffffff0, !P1 ;  /* 0xfffffff0a7a77807 */ /* 0x000fe20004800000 */
[----:B------:R-:W-:Y:S01]  /*5230*/  IMAD.MOV.U32 R164, RZ, RZ, RZ ;  /* 0x000000ffffa47224 */ /* 0x000fe200078e00ff */
[----:B------:R-:W-:Y:S01]  /*5240*/  LOP3.LUT R155, R155, 0x1e40, R2, 0xf8, !PT ;  /* 0x00001e409b9b7812 */ /* 0x000fe200078ef802 */
[----:B------:R-:W-:Y:S01]  /*5250*/  IMAD.MOV.U32 R172, RZ, RZ, RZ ;  /* 0x000000ffffac7224 */ /* 0x000fe200078e00ff */
[----:B------:R-:W-:Y:S01]  /*5260*/  LOP3.LUT R169, R169, 0x60, RZ, 0xc0, !PT ;  /* 0x00000060a9a97812 */ /* 0x000fe200078ec0ff */
[----:B------:R-:W3:Y:S01]  /*5270*/  LDC R157, c[0x0][0xb20] ;  /* 0x0002c800ff9d7b82 */ /* 0x000ee20000000800 */
[----:B------:R-:W4:Y:S01]  /*5280*/  LDS R0, [UR49+0x160] ;  /* 0x00016031ff007984 */ /* 0x000f220008000800 */
[----:B------:R-:W-:Y:S01]  /*5290*/  IMAD.MOV.U32 R161, RZ, RZ, RZ ;  /* 0x000000ffffa17224 */ /* 0x000fe200078e00ff */
[----:B------:R-:W1:Y:S01]  /*52a0*/  LDCU.64 UR52, c[0x0][0x348] ;  /* 0x00006900ff3477ac */ /* 0x000e620008000a00 */
[----:B------:R-:W-:Y:S01]  /*52b0*/  IMAD.U32 R168, RZ, RZ, UR4 ;  /* 0x00000004ffa87e24 */ /* 0x000fe2000f8e00ff */
[----:B------:R-:W1:Y:S03]  /*52c0*/  LDCU.64 UR38, c[0x0][0x888] ;  /* 0x00011100ff2677ac */ /* 0x000e660008000a00 */
[----:B------:R-:W1:Y:S01]  /*52d0*/  LDC R73, c[0x0][0xb30] ;  /* 0x0002cc00ff497b82 */ /* 0x000e620000000800 */
[----:B------:R-:W1:Y:S01]  /*52e0*/  LDCU.64 UR44, c[0x0][0x890] ;  /* 0x00011200ff2c77ac */ /* 0x000e620008000a00 */
[----:B------:R-:W-:-:S06]  /*52f0*/  UIADD3 UR48, UPT, UPT, UR49, 0x200, URZ ;  /* 0x0000020031307890 */ /* 0x000fcc000fffe0ff */
[----:B------:R-:W1:Y:S08]  /*5300*/  LDC.64 R150, c[0x0][0xb10] ;  /* 0x0002c400ff967b82 */ /* 0x000e700000000a00 */
[----:B------:R-:W1:Y:S08]  /*5310*/  LDC.64 R70, c[0x0][0xb18] ;  /* 0x0002c600ff467b82 */ /* 0x000e700000000a00 */
[----:B------:R-:W1:Y:S08]  /*5320*/  LDC.64 R68, c[0x0][0xb28] ;  /* 0x0002ca00ff447b82 */ /* 0x000e700000000a00 */
[----:B------:R-:W1:Y:S01]  /*5330*/  LDC.64 R148, c[0x0][0x8b0] ;  /* 0x00022c00ff947b82 */ /* 0x000e620000000a00 */
[----:B----4-:R-:W-:Y:S01]  /*5340*/  IMAD.IADD R79, R0, 0x1, R79 ;  /* 0x00000001004f7824 */ /* 0x010fe200078e024f */
[----:B------:R-:W-:-:S04]  /*5350*/  SHF.R.S32.HI R0, RZ, 0x4, R166 ;  /* 0x00000004ff007819 */ /* 0x000fc800000114a6 */
[----:B------:R-:W-:Y:S02]  /*5360*/  LEA.HI.SX32 R165, R167, R0, 0x1c ;  /* 0x00000000a7a57211 */ /* 0x000fe400078fe2ff */
[----:B------:R-:W4:Y:S08]  /*5370*/  LDC.64 R146, c[0x0][0x8a8] ;  /* 0x00022a00ff927b82 */ /* 0x000f300000000a00 */
[----:B--23--:R-:W1:Y:S02]  /*5380*/  LDC R158, c[0x0][0x374] ;  /* 0x0000dd00ff9e7b82 */ /* 0x00ce640000000800 */
.L_x_126:
[C---:B------:R-:W-:Y:S02]  /*5390*/  LEA R0, R172.reuse, UR49, 0x3 ;  /* 0x00000031ac007c11 */ /* 0x040fe4000f8e18ff */
[----:B------:R-:W-:Y:S02]  /*53a0*/  SHF.L.U32 R3, R163, 0x1f, RZ ;  /* 0x0000001fa3037819 */ /* 0x000fe400000006ff */
[----:B-1----:R-:W-:Y:S02]  /*53b0*/  LEA R16, R172, UR49, 0x4 ;  /* 0x00000031ac107c11 */ /* 0x002fe4000f8e20ff */
[----:B------:R-:W2:Y:S02]  /*53c0*/  SYNCS.PHASECHK.TRANS64.TRYWAIT P0, [R0+URZ+0xb0], R3 ;  /* 0x0000b003000075a7 */ /* 0x000ea400080011ff */
[----:B--2---:R-:W-:Y:S05]  /*53d0*/  @!P0 BRA `(.L_x_101) ;  /* 0x0000004400288947 */ /* 0x004fea0003800000 */
.L_x_173:
[----:B------:R-:W3:Y:S01]  /*53e0*/  LDC.64 R12, c[0x0][0xb10] ;  /* 0x0002c400ff0c7b82 */ /* 0x000ee20000000a00 */
[----:B------:R-:W4:Y:S01]  /*53f0*/  LDS.128 R16, [R16+0x140] ;  /* 0x0001400010107984 */ /* 0x000f220000000c00 */
[----:B-1----:R-:W-:Y:S01]  /*5400*/  ISETP.NE.AND P1, PT, R73, 0x1, PT ;  /* 0x000000014900780c */ /* 0x002fe20003f25270 */
[----:B--2---:R-:W-:Y:S01]  /*5410*/  VIADD R0, R0, 0xc0 ;  /* 0x000000c000007836 */ /* 0x004fe20000000000 */
[----:B------:R-:W-:Y:S04]  /*5420*/  ISETP.GE.AND P0, PT, R72, 0x1, PT ;  /* 0x000000014800780c */ /* 0x000fe80003f06270 */
[----:B------:R-:W1:Y:S01]  /*5430*/  LDC.64 R10, c[0x0][0xb18] ;  /* 0x0002c600ff0a7b82 */ /* 0x000e620000000a00 */
[----:B------:R-:W-:Y:S01]  /*5440*/  PRMT R0, RZ, 0x654, R0 ;  /* 0x00000654ff007816 */ /* 0x000fe20000000000 */
[----:B------:R-:W-:Y:S01]  /*5450*/  @!PT LDS RZ, [RZ] ;  /* 0x00000000fffff984 */ /* 0x000fe20000000800 */
[----:B------:R-:W-:Y:S01]  /*5460*/  @!PT LDS RZ, [RZ] ;  /* 0x00000000fffff984 */ /* 0x000fe20000000800 */
[----:B------:R-:W-:Y:S01]  /*5470*/  @!PT LDS RZ, [RZ] ;  /* 0x00000000fffff984 */ /* 0x000fe20000000800 */
[----:B------:R-:W-:Y:S01]  /*5480*/  @!PT LDS RZ, [RZ] ;  /* 0x00000000fffff984 */ /* 0x000fe20000000800 */
[----:B------:R2:W-:Y:S06]  /*5490*/  MEMBAR.ALL.CTA ;  /* 0x0000000000007992 */ /* 0x0005ec0000008000 */
[----:B--2---:R-:W2:Y:S01]  /*54a0*/  FENCE.VIEW.ASYNC.S ;  /* 0x00000000000073c6 */ /* 0x004ea20000000000 */
[----:B------:R-:W1:Y:S08]  /*54b0*/  @!P1 LDC R14, c[0x0][0xb20] ;  /* 0x0002c800ff0e9b82 */ /* 0x000e700000000800 */
[----:B------:R-:W1:Y:S01]  /*54c0*/  @!P1 LDC R9, c[0x0][0xb0c] ;  /* 0x0002c300ff099b82 */ /* 0x000e620000000800 */
[----:B--2---:R2:W-:Y:S01]  /*54d0*/  SYNCS.ARRIVE.TRANS64.RED.A1T0 RZ, [R0+URZ], RZ ;  /* 0x000000ff00ff79a7 */ /* 0x0045e200081004ff */
[----:B----4-:R-:W-:Y:S04]  /*54e0*/  LOP3.LUT P4, RZ, R18, 0x1, RZ, 0xc0, !PT ;  /* 0x0000000112ff7812 */ /* 0x010fe8000788c0ff */
[----:B------:R-:W-:Y:S09]  /*54f0*/  P2R R170, PR, RZ, 0x10 ;  /* 0x00000010ffaa7803 */ /* 0x000ff20000000000 */
[----:B------:R-:W-:Y:S02]  /*5500*/  @P4 MOV R77, R16 ;  /* 0x00000010004d4202 */ /* 0x000fe40000000f00 */
[----:B------:R-:W-:Y:S01]  /*5510*/  @P4 LOP3.LUT R75, R17, 0xffff, RZ, 0xc0, !PT ;  /* 0x0000ffff114b4812 */ /* 0x000fe200078ec0ff */
[----:B--23--:R-:W-:Y:S06]  /*5520*/  @!P0 BRA `(.L_x_102) ;  /* 0x0000000000a48947 */ /* 0x00cfec0003800000 */
[----:B------:R-:W-:Y:S01]  /*5530*/  IMAD.HI.U32 R24, R158, R71, RZ ;  /* 0x000000479e187227 */ /* 0x000fe200078e00ff */
[----:B------:R-:W-:Y:S02]  /*5540*/  ISETP.NE.AND P0, PT, R70, 0x1, PT ;  /* 0x000000014600780c */ /* 0x000fe40003f05270 */
[----:B------:R-:W-:Y:S01]  /*5550*/  ISETP.NE.AND P2, PT, R72, 0x1, PT ;  /* 0x000000014800780c */ /* 0x000fe20003f45270 */
[-C--:B------:R-:W-:Y:S01]  /*5560*/  IMAD.HI.U32 R22, R159, R150.reuse, RZ ;  /* 0x000000969f167227 */ /* 0x080fe200078e00ff */
[----:B------:R-:W-:Y:S02]  /*5570*/  SHF.R.U32.HI R23, RZ, R157, R24 ;  /* 0x0000009dff177219 */ /* 0x000fe40000011618 */
[----:B------:R-:W-:Y:S01]  /*5580*/  ISETP.NE.AND P3, PT, R74, 0x1, PT ;  /* 0x000000014a00780c */ /* 0x000fe20003f65270 */
[----:B------:R-:W-:Y:S01]  /*5590*/  IMAD.HI.U32 R28, R75, R71, RZ ;  /* 0x000000474b1c7227 */ /* 0x000fe200078e00ff */
[----:B------:R-:W-:Y:S02]  /*55a0*/  SHF.R.U32.HI R22, RZ, R151, R22 ;  /* 0x00000097ff167219 */ /* 0x000fe40000011616 */
[----:B------:R-:W-:Y:S01]  /*55b0*/  SEL R3, R158, R23, !P0 ;  /* 0x000000179e037207 */ /* 0x000fe20004000000 */
[----:B------:R-:W-:Y:S01]  /*55c0*/  IMAD.HI.U32 R26, R77, R150, RZ ;  /* 0x000000964d1a7227 */ /* 0x000fe200078e00ff */
[----:B------:R-:W-:Y:S03]  /*55d0*/  SEL R7, R159, R22, !P3 ;  /* 0x000000169f077207 */ /* 0x000fe60005800000 */
[-C--:B------:R-:W-:Y:S01]  /*55e0*/  IMAD.HI.U32 R22, R3, R68.reuse, RZ ;  /* 0x0000004403167227 */ /* 0x080fe200078e00ff */
[----:B------:R-:W-:Y:S03]  /*55f0*/  SHF.R.U32.HI R26, RZ, R151, R26 ;  /* 0x00000097ff1a7219 */ /* 0x000fe6000001161a */
[----:B------:R-:W-:Y:S01]  /*5600*/  IMAD.HI.U32 R24, R7, R68, RZ ;  /* 0x0000004407187227 */ /* 0x000fe200078e00ff */
[----:B------:R-:W-:Y:S02]  /*5610*/  @P2 SHF.R.U32.HI R3, RZ, R69, R22 ;  /* 0x00000045ff032219 */ /* 0x000fe40000011616 */
[----:B------:R-:W-:Y:S02]  /*5620*/  SHF.R.U32.HI R22, RZ, R157, R28 ;  /* 0x0000009dff167219 */ /* 0x000fe4000001161c */
[----:B------:R-:W-:Y:S01]  /*5630*/  @P2 SHF.R.U32.HI R7, RZ, R69, R24 ;  /* 0x00000045ff072219 */ /* 0x000fe20000011618 */
[C---:B------:R-:W-:Y:S01]  /*5640*/  IMAD R2, R72.reuse, R3, RZ ;  /* 0x0000000348027224 */ /* 0x040fe200078e02ff */
[----:B------:R-:W-:Y:S02]  /*5650*/  SEL R5, R75, R22, !P0 ;  /* 0x000000164b057207 */ /* 0x000fe40004000000 */
[----:B------:R-:W-:Y:S01]  /*5660*/  SEL R3, R77, R26, !P3 ;  /* 0x0000001a4d037207 */ /* 0x000fe20005800000 */
[----:B------:R-:W-:Y:S01]  /*5670*/  IMAD R4, R72, R7, RZ ;  /* 0x0000000748047224 */ /* 0x000fe200078e02ff */
[C---:B------:R-:W-:Y:S01]  /*5680*/  ISETP.GE.AND P0, PT, R5.reuse, R2, PT ;  /* 0x000000020500720c */ /* 0x040fe20003f06270 */
[----:B------:R-:W-:Y:S03]  /*5690*/  IMAD.HI.U32 R6, R5, R68, RZ ;  /* 0x0000004405067227 */ /* 0x000fe600078e00ff */
[----:B------:R-:W-:Y:S01]  /*56a0*/  ISETP.GE.OR P0, PT, R3, R4, P0 ;  /* 0x000000040300720c */ /* 0x000fe20000706670 */
[----:B------:R-:W-:Y:S01]  /*56b0*/  IMAD.MOV R4, RZ, RZ, -R3 ;  /* 0x000000ffff047224 */ /* 0x000fe200078e0a03 */
[-C--:B------:R-:W-:Y:S03]  /*56c0*/  SHF.R.U32.HI R6, RZ, R69.reuse, R6 ;  /* 0x00000045ff067219 */ /* 0x080fe60000011606 */
[----:B------:R-:W-:Y:S01]  /*56d0*/  IMAD R77, R74, R4, R77 ;  /* 0x000000044a4d7224 */ /* 0x000fe200078e024d */
[----:B------:R-:W-:Y:S05]  /*56e0*/  SEL R15, R5, R6, !P2 ;  /* 0x00000006050f7207 */ /* 0x000fea0005000000 */
[----:B------:R-:W-:Y:S02]  /*56f0*/  IMAD.MOV R6, RZ, RZ, -R15 ;  /* 0x000000ffff067224 */ /* 0x000fe400078e0a0f */
[C---:B------:R-:W-:Y:S04]  /*5700*/  @!P0 IMAD.HI.U32 R2, R3.reuse, R68, RZ ;  /* 0x0000004403028227 */ /* 0x040fe800078e00ff */
[----:B------:R-:W-:Y:S01]  /*5710*/  IMAD R6, R72, R6, R5 ;  /* 0x0000000648067224 */ /* 0x000fe200078e0205 */
[----:B------:R-:W-:Y:S04]  /*5720*/  @!P0 SHF.R.U32.HI R2, RZ, R69, R2 ;  /* 0x00000045ff028219 */ /* 0x000fe80000011602 */
[----:B------:R-:W-:Y:S02]  /*5730*/  @!P0 SEL R0, R3, R2, !P2 ;  /* 0x0000000203008207 */ /* 0x000fe40005000000 */
[----:B------:R-:W-:Y:S02]  /*5740*/  IADD3 R2, PT, PT, -R5, RZ, RZ ;  /* 0x000000ff05027210 */ /* 0x000fe40007ffe1ff */
[----:B------:R-:W-:Y:S01]  /*5750*/  @!P0 IADD3 R8, PT, PT, R15, -R0, RZ ;  /* 0x800000000f088210 */ /* 0x000fe20007ffe0ff */
[----:B------:R-:W-:Y:S02]  /*5760*/  @!P0 IMAD R0, R7, R6, R0 ;  /* 0x0000000607008224 */ /* 0x000fe400078e0200 */
[----:B------:R-:W-:Y:S02]  /*5770*/  IMAD R75, R70, R2, R75 ;  /* 0x00000002464b7224 */ /* 0x000fe400078e024b */
[----:B------:R-:W-:Y:S02]  /*5780*/  @!P0 IMAD R5, R8, R72, R3 ;  /* 0x0000004808058224 */ /* 0x000fe400078e0203 */
[----:B------:R-:W-:Y:S04]  /*5790*/  @!P0 IMAD.MOV.U32 R3, RZ, RZ, R0 ;  /* 0x000000ffff038224 */ /* 0x000fe800078e0000 */
[----:B------:R-:W-:Y:S02]  /*57a0*/  IMAD R77, R3, R74, R77 ;  /* 0x0000004a034d7224 */ /* 0x000fe400078e024d */
[----:B------:R-:W-:Y:S07]  /*57b0*/  IMAD R75, R5, R70, R75 ;  /* 0x00000046054b7224 */ /* 0x000fee00078e024b */
.L_x_102:
[----:B-1----:R-:W-:Y:S01]  /*57c0*/  @!P1 ISETP.NE.AND P0, PT, R10, 0x1, PT ;  /* 0x000000010a00980c */ /* 0x002fe20003f05270 */
[----:B------:R-:W-:Y:S01]  /*57d0*/  @!P1 IMAD.HI.U32 R0, R77, R12, RZ ;  /* 0x0000000c4d009227 */ /* 0x000fe200078e00ff */
[----:B------:R-:W-:Y:S01]  /*57e0*/  @!P1 ISETP.NE.AND P2, PT, R9, 0x1, PT ;  /* 0x000000010900980c */ /* 0x000fe20003f45270 */
[----:B------:R-:W-:Y:S01]  /*57f0*/  ULOP3.LUT UP0, URZ, UR48, 0x1b0, URZ, 0xc0, !UPT ;  /* 0x000001b030ff7892 */ /* 0x000fe2000f80c0ff */
[----:B------:R-:W-:Y:S01]  /*5800*/  R2UR UR42, R21 ;  /* 0x00000000152a72ca */ /* 0x000fe200000e0000 */
[----:B------:R-:W-:Y:S01]  /*5810*/  @!P1 IMAD.HI.U32 R3, R75, R11, RZ ;  /* 0x0000000b4b039227 */ /* 0x000fe200078e00ff */
[----:B------:R-:W-:Y:S02]  /*5820*/  @!P1 SHF.R.U32.HI R0, RZ, R13, R0 ;  /* 0x0000000dff009219 */ /* 0x000fe40000011600 */
[----:B------:R-:W-:Y:S01]  /*5830*/  R2UR UR41, R20 ;  /* 0x00000000142972ca */ /* 0x000fe200000e0000 */
[----:B------:R-:W-:Y:S01]  /*5840*/  VIADD R172, R172, 0x1 ;  /* 0x00000001acac7836 */ /* 0x000fe20000000000 */
[----:B------:R-:W-:Y:S02]  /*5850*/  @!P1 SHF.R.U32.HI R2, RZ, R14, R3 ;  /* 0x0000000eff029219 */ /* 0x000fe40000011603 */
[----:B------:R-:W-:Y:S02]  /*5860*/  @!P1 SEL R3, R77, R0, !P2 ;  /* 0x000000004d039207 */ /* 0x000fe40005000000 */
[----:B------:R-:W-:Y:S02]  /*5870*/  @!P1 SEL R2, R75, R2, !P0 ;  /* 0x000000024b029207 */ /* 0x000fe40004000000 */
[----:B------:R-:W-:Y:S01]  /*5880*/  @P4 SHF.R.U32.HI R160, RZ, 0x10, R17 ;  /* 0x00000010ffa04819 */ /* 0x000fe20000011611 */
[----:B------:R-:W-:Y:S02]  /*5890*/  USHF.L.U32 UR42, UR42, 0x7, URZ ;  /* 0x000000072a2a7899 */ /* 0x000fe400080006ff */
[----:B------:R-:W-:Y:S02]  /*58a0*/  @!P1 IMAD.IADD R0, R2, 0x1, -R3 ;  /* 0x0000000102009824 */ /* 0x000fe400078e0a03 */
[----:B------:R-:W-:Y:S01]  /*58b0*/  @!P1 IMAD.IADD R2, R3, 0x1, -R2 ;  /* 0x0000000103029824 */ /* 0x000fe200078e0a02 */
[----:B------:R-:W-:Y:S01]  /*58c0*/  USHF.L.U32 UR41, UR41, 0x7, URZ ;  /* 0x0000000729297899 */ /* 0x000fe200080006ff */
[----:B------:R-:W-:Y:S02]  /*58d0*/  @!P1 IMAD R77, R0, R9, R77 ;  /* 0x00000009004d9224 */ /* 0x000fe400078e024d */
[----:B------:R-:W-:Y:S01]  /*58e0*/  @!P1 IMAD R75, R2, R10, R75 ;  /* 0x0000000a024b9224 */ /* 0x000fe200078e024b */
[----:B------:R-:W-:Y:S08]  /*58f0*/  BRA.U !UP0, `(.L_x_103) ;  /* 0x0000000108407547 */ /* 0x000ff0000b800000 */
[----:B------:R-:W1:Y:S01]  /*5900*/  LDCU.64 UR8, c[0x4][0x80] ;  /* 0x01001000ff0877ac */ /* 0x000e620008000a00 */
[----:B------:R-:W-:Y:S01]  /*5910*/  MOV R3, 0x0 ;  /* 0x0000000000037802 */ /* 0x000fe20000000f00 */
[----:B------:R-:W-:Y:S02]  /*5920*/  HFMA2 R12, -RZ, RZ, 0, 5.9604644775390625e-08 ;  /* 0x00000001ff0c7431 */ /* 0x000fe400000001ff */
[----:B------:R-:W-:Y:S02]  /*5930*/  IMAD.MOV.U32 R8, RZ, RZ, 0x70 ;  /* 0x00000070ff087424 */ /* 0x000fe400078e00ff */
[----:B------:R-:W-:Y:S01]  /*5940*/  IMAD.MOV.U32 R13, RZ, RZ, RZ ;  /* 0x000000ffff0d7224 */ /* 0x000fe200078e00ff */
[----:B------:R-:W2:Y:S01]  /*5950*/  LDCU.64 UR6, c[0x4][0x88] ;  /* 0x01001100ff0677ac */ /* 0x000ea20008000a00 */
[----:B------:R-:W3:Y:S01]  /*5960*/  LDC.64 R2, c[0x4][R3] ;  /* 0x0100000003027b82 */ /* 0x000ee20000000a00 */
[----:B------:R-:W4:Y:S01]  /*5970*/  LDCU.64 UR4, c[0x4][0x8] ;  /* 0x01000100ff0477ac */ /* 0x000f220008000a00 */
[----:B-1----:R-:W-:Y:S01]  /*5980*/  MOV R5, UR9 ;  /* 0x0000000900057c02 */ /* 0x002fe20008000f00 */
[----:B------:R-:W-:Y:S01]  /*5990*/  IMAD.U32 R4, RZ, RZ, UR8 ;  /* 0x00000008ff047e24 */ /* 0x000fe2000f8e00ff */
[----:B--2---:R-:W-:Y:S01]  /*59a0*/  MOV R7, UR7 ;  /* 0x0000000700077c02 */ /* 0x004fe20008000f00 */
[----:B------:R-:W-:Y:S01]  /*59b0*/  IMAD.U32 R6, RZ, RZ, UR6 ;  /* 0x00000006ff067e24 */ /* 0x000fe2000f8e00ff */
[----:B----4-:R-:W-:Y:S01]  /*59c0*/  MOV R11, UR5 ;  /* 0x00000005000b7c02 */ /* 0x010fe20008000f00 */
[----:B------:R-:W-:Y:S02]  /*59d0*/  IMAD.U32 R10, RZ, RZ, UR4 ;  /* 0x00000004ff0a7e24 */ /* 0x000fe4000f8e00ff */
[----:B------:R-:W-:Y:S07]  /*59e0*/  LEPC R20, `(.L_x_103) ;  /* 0x000000001014794e */ /* 0x000fee0000000000 */
[----:B---3-5:R-:W-:Y:S05]  /*59f0*/  CALL.ABS.NOINC R2 ;  /* 0x0000000002007343 */ /* 0x028fea0003c00000 */
.L_x_103:
[----:B------:R-:W-:Y:S01]  /*5a00*/  LOP3.LUT P0, RZ, R168, 0x1b0, RZ, 0xc0, !PT ;  /* 0x000001b0a8ff7812 */ /* 0x000fe2000780c0ff */
[----:B------:R-:W-:Y:S11]  /*5a10*/  BSSY.RECONVERGENT B6, `(.L_x_104) ;  /* 0x0000013000067945 */ /* 0x000ff60003800200 */
[----:B------:R-:W-:Y:S01]  /*5a20*/  @!UPT UIADD3 URZ, UPT, UPT, URZ, URZ, URZ ;  /* 0x000000fffffff290 */ /* 0x000fe2000fffe0ff */
[----:B------:R-:W-:Y:S05]  /*5a30*/  @!P0 BRA `(.L_x_105) ;  /* 0x0000000000408947 */ /* 0x000fea0003800000 */
        /* <DEDUP_REMOVED lines=16> */
.L_x_105:
[----:B------:R-:W-:Y:S05]  /*5b40*/  BSYNC.RECONVERGENT B6 ;  /* 0x0000000000067941 */ /* 0x000fea0003800200 */
.L_x_104:
[----:B------:R-:W-:Y:S01]  /*5b50*/  ISETP.NE.U32.AND P4, PT, R148, RZ, PT ;  /* 0x000000ff9400720c */ /* 0x000fe20003f85070 */
[----:B------:R-:W-:Y:S01]  /*5b60*/  UISETP.NE.AND UP2, UPT, UR50, URZ, UPT ;  /* 0x000000ff3200728c */ /* 0x000fe2000bf45270 */
[----:B------:R-:W-:Y:S01]  /*5b70*/  ISETP.NE.U32.AND P2, PT, RZ, UR38, PT ;  /* 0x00000026ff007c0c */ /* 0x000fe2000bf45070 */
[----:B------:R-:W-:Y:S01]  /*5b80*/  UISETP.NE.U32.AND UP1, UPT, UR44, URZ, UPT ;  /* 0x000000ff2c00728c */ /* 0x000fe2000bf25070 */
[----:B------:R-:W-:Y:S01]  /*5b90*/  ISETP.NE.AND.EX P4, PT, R149, RZ, PT, P4 ;  /* 0x000000ff9500720c */ /* 0x000fe20003f85340 */
[----:B------:R-:W-:Y:S01]  /*5ba0*/  UPLOP3.LUT UP0, UPT, UPT, UPT, UPT, 0x40, 0x4 ;  /* 0x000000000004789c */ /* 0x000fe20003f0e870 */
[----:B------:R-:W-:Y:S01]  /*5bb0*/  ISETP.NE.AND.EX P2, PT, RZ, UR39, PT, P2 ;  /* 0x00000027ff007c0c */ /* 0x000fe2000bf45320 */
[----:B------:R-:W-:Y:S01]  /*5bc0*/  UISETP.NE.AND.EX UP1, UPT, UR45, URZ, UPT, UP1 ;  /* 0x000000ff2d00728c */ /* 0x000fe2000bf25310 */
[----:B------:R-:W-:Y:S04]  /*5bd0*/  PLOP3.LUT P1, PT, PT, PT, UP2, 0x80, 0x8 ;  /* 0x000000000008781c */ /* 0x000fe80003f2f028 */
[----:B------:R-:W-:Y:S06]  /*5be0*/  @UP2 UPLOP3.LUT UP0, UPT, UPT, UPT, UP1, 0x80, 0x8 ;  /* 0x000000000008289c */ /* 0x000fec0003f0f010 */
[----:B------:R-:W-:Y:S01]  /*5bf0*/  PLOP3.LUT P0, PT, PT, PT, UP0, 0x80, 0x8 ;  /* 0x000000000008781c */ /* 0x000fe20003f0f008 */
[----:B------:R-:W-:Y:S01]  /*5c00*/  @!UPT UIADD3 URZ, UPT, UPT, URZ, URZ, URZ ;  /* 0x000000fffffff290 */ /* 0x000fe2000fffe0ff */
[----:B------:R-:W-:Y:S11]  /*5c10*/  BRA.U !UP1, `(.L_x_106) ;  /* 0x0000000109387547 */ /* 0x000ff6000b800000 */
[----:B------:R-:W-:Y:S01]  /*5c20*/  UISETP.NE.U32.AND UP0, UPT, UR38, URZ, UPT ;  /* 0x000000ff2600728c */ /* 0x000fe2000bf05070 */
[----:B------:R-:W-:Y:S02]  /*5c30*/  HFMA2 R0, -RZ, RZ, 0, 5.9604644775390625e-08 ;  /* 0x00000001ff007431 */ /* 0x000fe400000001ff */
[----:B------:R-:W-:Y:S01]  /*5c40*/  IMAD.MOV.U32 R153, RZ, RZ, 0x1 ;  /* 0x00000001ff997424 */ /* 0x000fe200078e00ff */
[----:B------:R-:W-:Y:S06]  /*5c50*/  UISETP.NE.AND.EX UP0, UPT, UR39, URZ, UPT, UP0 ;  /* 0x000000ff2700728c */ /* 0x000fec000bf05300 */
[----:B------:R-:W-:Y:S05]  /*5c60*/  PLOP3.LUT P3, PT, PT, PT, UP0, 0x80, 0x8 ;  /* 0x000000000008781c */ /* 0x000fea0003f6f008 */
[----:B------:R-:W1:Y:S01]  /*5c70*/  @UP0 LDCU.64 UR6, c[0x0][0x888] ;  /* 0x00011100ff0607ac */ /* 0x000e620008000a00 */
[----:B------:R-:W-:Y:S07]  /*5c80*/  @UP0 UIMAD UR4, UR36, UR44, URZ ;  /* 0x0000002c240402a4 */ /* 0x000fee000f8e02ff */
[----:B------:R-:W-:Y:S01]  /*5c90*/  @!P3 PRMT R153, R0, 0x7610, R153 ;  /* 0x000076100099b816 */ /* 0x000fe20000000099 */
[----:B-1----:R-:W-:Y:S03]  /*5ca0*/  @UP0 UIMAD.WIDE UR6, UR4, 0x4, UR6 ;  /* 0x00000004040608a5 */ /* 0x002fe6000f8e0206 */
[----:B------:R-:W1:Y:S03]  /*5cb0*/  @!UP0 LDCU UR4, c[0x0][0x880] ;  /* 0x00011000ff0487ac */ /* 0x000e660008000800 */
[----:B------:R-:W-:Y:S01]  /*5cc0*/  IMAD.U32 R2, RZ, RZ, UR6 ;  /* 0x00000006ff027e24 */ /* 0x000fe2000f8e00ff */
[----:B------:R-:W-:Y:S05]  /*5cd0*/  MOV R3, UR7 ;  /* 0x0000000700037c02 */ /* 0x000fea0008000f00 */
[----:B-----5:R2:W5:Y:S02]  /*5ce0*/  @P3 LDG.E R82, desc[UR46][R2.64] ;  /* 0x0000002e02523981 */ /* 0x020564000c1e1900 */
[----:B-12---:R-:W-:Y:S02]  /*5cf0*/  @!P3 IMAD.U32 R82, RZ, RZ, UR4 ;  /* 0x00000004ff52be24 */ /* 0x006fe4000f8e00ff */
.L_x_106:
[----:B------:R-:W-:Y:S05]  /*5d00*/  @!P4 BRA `(.L_x_107) ;  /* 0x000000000020c947 */ /* 0x000fea0003800000 */
[----:B------:R-:W-:Y:S04]  /*5d10*/  ISETP.NE.U32.AND P3, PT, R146, RZ, PT ;  /* 0x000000ff9200720c */ /* 0x000fe80003f65070 */
[----:B------:R-:W-:Y:S11]  /*5d20*/  ISETP.NE.AND.EX P3, PT, R147, RZ, PT, P3 ;  /* 0x000000ff9300720c */ /* 0x000ff60003f65330 */
[----:B------:R-:W-:Y:S02]  /*5d30*/  @!UPT UIADD3 URZ, UPT, UPT, URZ, URZ, URZ ;  /* 0x000000fffffff290 */ /* 0x000fe4000fffe0ff */
[----:B------:R-:W1:Y:S01]  /*5d40*/  @P3 LDC.64 R2, c[0x0][0x8a8] ;  /* 0x00022a00ff023b82 */ /* 0x000e620000000a00 */
[----:B------:R-:W-:Y:S04]  /*5d50*/  @P3 IMAD R0, R148, UR36, RZ ;  /* 0x0000002494003c24 */ /* 0x000fe8000f8e02ff */
[----:B-1----:R-:W-:Y:S05]  /*5d60*/  @P3 IMAD.WIDE R2, R0, 0x4, R2 ;  /* 0x0000000400023825 */ /* 0x002fea00078e0202 */
[----:B-----5:R1:W5:Y:S02]  /*5d70*/  @P3 LDG.E R78, desc[UR46][R2.64] ;  /* 0x0000002e024e3981 */ /* 0x020364000c1e1900 */
[----:B-1----:R-:W2:Y:S02]  /*5d80*/  @!P3 LDC R78, c[0x0][0x8a0] ;  /* 0x00022800ff4ebb82 */ /* 0x002ea40000000800 */
.L_x_107:
[----:B-----5:R-:W-:Y:S01]  /*5d90*/  ISETP.NE.AND P4, PT, R82, RZ, PT ;  /* 0x000000ff5200720c */ /* 0x020fe20003f85270 */
[----:B------:R-:W-:Y:S01]  /*5da0*/  BSSY B1, `(.L_x_108) ;  /* 0x0000048000017945 */ /* 0x000fe20003800000 */
[----:B------:R-:W-:Y:S01]  /*5db0*/  SEL R5, RZ, 0xffffffff, P2 ;  /* 0xffffffffff057807 */ /* 0x000fe20001000000 */
[----:B------:R-:W-:Y:S01]  /*5dc0*/  IMAD.MOV.U32 R116, RZ, RZ, 0x1 ;  /* 0x00000001ff747424 */ /* 0x000fe200078e00ff */
[----:B------:R-:W-:Y:S01]  /*5dd0*/  LOP3.LUT P3, RZ, R153, 0xff, RZ, 0xc0, !PT ;  /* 0x000000ff99ff7812 */ /* 0x000fe2000786c0ff */
[----:B------:R-:W-:Y:S01]  /*5de0*/  IMAD R80, R76, 0x80, R79 ;  /* 0x000000804c507824 */ /* 0x000fe200078e024f */
[----:B------:R-:W-:Y:S02]  /*5df0*/  @P1 SEL R0, RZ, 0xffffffff, P4 ;  /* 0xffffffffff001807 */ /* 0x000fe40002000000 */
[----:B------:R-:W-:Y:S02]  /*5e00*/  CS2R R110, SRZ ;  /* 0x00000000006e7805 */ /* 0x000fe4000001ff00 */
[----:B------:R-:W-:Y:S02]  /*5e10*/  LEA R3, R162, UR49, 0x3 ;  /* 0x00000031a2037c11 */ /* 0x000fe4000f8e18ff */
[----:B------:R-:W-:Y:S02]  /*5e20*/  CS2R R108, SRZ ;  /* 0x00000000006c7805 */ /* 0x000fe4000001ff00 */
[----:B------:R-:W-:Y:S02]  /*5e30*/  @P0 SEL R0, R5, R0, !P3 ;  /* 0x0000000005000207 */ /* 0x000fe40005800000 */
[----:B------:R-:W-:Y:S02]  /*5e40*/  CS2R R106, SRZ ;  /* 0x00000000006a7805 */ /* 0x000fe4000001ff00 */
[----:B------:R-:W-:Y:S02]  /*5e50*/  LEA R171, R76, UR49, 0x3 ;  /* 0x000000314cab7c11 */ /* 0x000fe4000f8e18ff */
[----:B------:R-:W-:Y:S02]  /*5e60*/  CS2R R104, SRZ ;  /* 0x0000000000687805 */ /* 0x000fe4000001ff00 */
[----:B------:R-:W-:Y:S02]  /*5e70*/  @P1 LOP3.LUT R0, R0, 0x1, RZ, 0xc0, !PT ;  /* 0x0000000100001812 */ /* 0x000fe400078ec0ff */
[----:B------:R-:W-:Y:S02]  /*5e80*/  CS2R R98, SRZ ;  /* 0x0000000000627805 */ /* 0x000fe4000001ff00 */
[----:B------:R-:W-:Y:S02]  /*5e90*/  SHF.L.U32 R2, R164, 0x1f, RZ ;  /* 0x0000001fa4027819 */ /* 0x000fe400000006ff */
[----:B------:R-:W-:Y:S02]  /*5ea0*/  CS2R R96, SRZ ;  /* 0x0000000000607805 */ /* 0x000fe4000001ff00 */
[----:B------:R-:W-:Y:S02]  /*5eb0*/  ISETP.NE.U32.OR P6, PT, R0, 0x1, !P1 ;  /* 0x000000010000780c */ /* 0x000fe40004fc5470 */
[----:B------:R-:W-:Y:S02]  /*5ec0*/  CS2R R90, SRZ ;  /* 0x00000000005a7805 */ /* 0x000fe4000001ff00 */
[----:B------:R-:W-:Y:S02]  /*5ed0*/  PLOP3.LUT P2, PT, PT, PT, UP1, 0x80, 0x8 ;  /* 0x000000000008781c */ /* 0x000fe40003f4f018 */
[----:B------:R-:W-:Y:S02]  /*5ee0*/  CS2R R88, SRZ ;  /* 0x0000000000587805 */ /* 0x000fe4000001ff00 */
[----:B------:R-:W-:Y:S02]  /*5ef0*/  SEL R0, RZ, 0xffffffff, P4 ;  /* 0xffffffffff007807 */ /* 0x000fe40002000000 */
[----:B------:R-:W-:Y:S03]  /*5f00*/  P2R R92, PR, RZ, 0x40 ;  /* 0x00000040ff5c7803 */ /* 0x000fe60000000000 */
[----:B------:R-:W-:Y:S04]  /*5f10*/  @P6 SHF.L.U32 R4, R161, 0x1f, RZ ;  /* 0x0000001fa1046819 */ /* 0x000fe800000006ff */
[----:B------:R-:W-:Y:S01]  /*5f20*/  @P2 SEL R0, R5, R0, !P3 ;  /* 0x0000000005002207 */ /* 0x000fe20005800000 */
[----:B------:R-:W1:Y:S03]  /*5f30*/  @P6 SYNCS.PHASECHK.TRANS64.TRYWAIT P1, [R3+URZ+0x80], R4 ;  /* 0x00008004030065a7 */ /* 0x000e6600080211ff */
[----:B------:R-:W-:Y:S04]  /*5f40*/  LOP3.LUT R0, R0, 0x1, RZ, 0xc0, !PT ;  /* 0x0000000100007812 */ /* 0x000fe800078ec0ff */
[----:B------:R-:W-:Y:S04]  /*5f50*/  ISETP.NE.U32.AND P5, PT, R0, 0x1, PT ;  /* 0x000000010000780c */ /* 0x000fe80003fa5070 */
[----:B------:R-:W-:Y:S01]  /*5f60*/  P2R R117, PR, RZ, 0x20 ;  /* 0x00000020ff757803 */ /* 0x000fe20000000000 */
[----:B------:R3:W4:Y:S01]  /*5f70*/  SYNCS.PHASECHK.TRANS64.TRYWAIT P0, [R171+URZ+0xd0], R2 ;  /* 0x0000d002ab0075a7 */ /* 0x00072200080011ff */
[----:B-1----:R-:W-:Y:S01]  /*5f80*/  @P6 SEL R116, RZ, 0x1, !P1 ;  /* 0x00000001ff746807 */ /* 0x002fe20004800000 */
[----:B---3--:R-:W-:Y:S06]  /*5f90*/  @!P6 BRA `(.L_x_109) ;  /* 0x0000000000a0e947 */ /* 0x008fec0003800000 */
[----:B------:R-:W-:Y:S01]  /*5fa0*/  @P5 IMAD R7, R162, 0x2000, R155 ;  /* 0x00002000a2075824 */ /* 0x000fe200078e029b */
[----:B------:R-:W-:Y:S01]  /*5fb0*/  ISETP.NE.AND P1, PT, R116, RZ, PT ;  /* 0x000000ff7400720c */ /* 0x000fe20003f25270 */
[----:B------:R-:W-:Y:S01]  /*5fc0*/  BSSY B0, `(.L_x_110) ;  /* 0x0000011000007945 */ /* 0x000fe20003800000 */
[----:B------:R-:W-:Y:S01]  /*5fd0*/  CS2R R90, SRZ ;  /* 0x00000000005a7805 */ /* 0x000fe2000001ff00 */
[----:B------:R-:W-:Y:S01]  /*5fe0*/  @P5 VIADD R4, R7, UR49 ;  /* 0x0000003107045c36 */ /* 0x000fe20008000000 */
[----:B------:R-:W-:Y:S02]  /*5ff0*/  CS2R R88, SRZ ;  /* 0x0000000000587805 */ /* 0x000fe4000001ff00 */
[----:B------:R-:W-:Y:S02]  /*6000*/  CS2R R98, SRZ ;  /* 0x0000000000627805 */ /* 0x000fe4000001ff00 */
[----:B------:R-:W-:Y:S01]  /*6010*/  CS2R R96, SRZ ;  /* 0x0000000000607805 */ /* 0x000fe2000001ff00 */
[--C-:B------:R-:W-:Y:S01]  /*6020*/  @P5 IMAD.IADD R6, R167, 0x1, R4.reuse ;  /* 0x00000001a7065824 */ /* 0x100fe200078e0204 */
[----:B------:R-:W-:Y:S01]  /*6030*/  CS2R R106, SRZ ;  /* 0x00000000006a7805 */ /* 0x000fe2000001ff00 */
[--C-:B------:R-:W-:Y:S01]  /*6040*/  @P5 IMAD.IADD R5, R166, 0x1, R4.reuse ;  /* 0x00000001a6055824 */ /* 0x100fe200078e0204 */
[----:B------:R-:W-:Y:S01]  /*6050*/  CS2R R104, SRZ ;  /* 0x0000000000687805 */ /* 0x000fe2000001ff00 */
[----:B------:R-:W-:Y:S01]  /*6060*/  @P5 IMAD R4, R165, 0x10, R4 ;  /* 0x00000010a5045824 */ /* 0x000fe200078e0204 */
[----:B------:R-:W-:Y:S02]  /*6070*/  CS2R R110, SRZ ;  /* 0x00000000006e7805 */ /* 0x000fe4000001ff00 */
[----:B------:R-:W-:Y:S01]  /*6080*/  CS2R R108, SRZ ;  /* 0x00000000006c7805 */ /* 0x000fe2000001ff00 */
[----:B------:R-:W-:Y:S06]  /*6090*/  @P1 BRA `(.L_x_111) ;  /* 0x00000000000c1947 */ /* 0x000fec0003800000 */
[----:B------:R-:W-:Y:S04]  /*60a0*/  SHF.L.U32 R0, R161, 0x1f, RZ ;  /* 0x0000001fa1007819 */ /* 0x000fe800000006ff */
[----:B------:R-:W1:Y:S02]  /*60b0*/  SYNCS.PHASECHK.TRANS64.TRYWAIT P1, [R3+URZ+0x80], R0 ;  /* 0x00008000030075a7 */ /* 0x000e6400080211ff */
[----:B-1----:R-:W-:Y:S05]  /*60c0*/  @!P1 BRA `(.L_x_112) ;  /* 0x0000003800009947 */ /* 0x002fea0003800000 */
.L_x_111:
[----:B------:R-:W-:Y:S05]  /*60d0*/  BSYNC B0 ;  /* 0x0000000000007941 */ /* 0x000fea0003800000 */
.L_x_110:
[----:B------:R-:W-:Y:S01]  /*60e0*/  ISETP.NE.AND P1, PT, R117, RZ, PT ;  /* 0x000000ff7500720c */ /* 0x000fe20003f25270 */
[----:B-1----:R-:W-:Y:S02]  /*60f0*/  VIADD R3, R3, 0x90 ;  /* 0x0000009003037836 */ /* 0x002fe40000000000 */
[----:B------:R-:W-:Y:S02]  /*6100*/  IMAD.U32 R0, RZ, RZ, UR37 ;  /* 0x00000025ff007e24 */ /* 0x000fe4000f8e00ff */
[----:B------:R-:W-:Y:S03]  /*6110*/  VIADD R162, R162, 0x1 ;  /* 0x00000001a2a27836 */ /* 0x000fe60000000000 */
[----:B------:R-:W-:Y:S05]  /*6120*/  PRMT R0, R0, 0x654, R3 ;  /* 0x0000065400007816 */ /* 0x000fea0000000003 */
[----:B------:R1:W3:Y:S04]  /*6130*/  @P1 LDS.128 R88, [R7+UR49+0x200] ;  /* 0x0002003107581984 */ /* 0x0002e80008000c00 */
[----:B------:R1:W1:Y:S04]  /*6140*/  @P1 LDS.128 R96, [R6+0x200] ;  /* 0x0002000006601984 */ /* 0x0002680000000c00 */
[----:B------:R1:W1:Y:S04]  /*6150*/  @P1 LDS.128 R104, [R5+0x200] ;  /* 0x0002000005681984 */ /* 0x0002680000000c00 */
[----:B------:R1:W1:Y:S01]  /*6160*/  @P1 LDS.128 R108, [R4+0x200] ;  /* 0x00020000046c1984 */ /* 0x0002620000000c00 */
[C---:B------:R-:W-:Y:S01]  /*6170*/  ISETP.NE.AND P1, PT, R162.reuse, 0x2, PT ;  /* 0x00000002a200780c */ /* 0x040fe20003f25270 */
[----:B------:R-:W-:Y:S01]  /*6180*/  @!PT LDS RZ, [RZ] ;  /* 0x00000000fffff984 */ /* 0x000fe20000000800 */
[----:B------:R-:W-:Y:S01]  /*6190*/  @!PT LDS RZ, [RZ] ;  /* 0x00000000fffff984 */ /* 0x000fe20000000800 */
[----:B------:R-:W-:Y:S01]  /*61a0*/  @!PT LDS RZ, [RZ] ;  /* 0x00000000fffff984 */ /* 0x000fe20000000800 */
[----:B------:R-:W-:Y:S01]  /*61b0*/  @!PT LDS RZ, [RZ] ;  /* 0x00000000fffff984 */ /* 0x000fe20000000800 */
[----:B------:R5:W-:Y:S06]  /*61c0*/  MEMBAR.ALL.CTA ;  /* 0x0000000000007992 */ /* 0x000bec0000008000 */
[----:B-----5:R-:W5:Y:S01]  /*61d0*/  FENCE.VIEW.ASYNC.S ;  /* 0x00000000000073c6 */ /* 0x020f620000000000 */
[----:B------:R-:W-:Y:S01]  /*61e0*/  SEL R162, R162, RZ, P1 ;  /* 0x000000ffa2a27207 */ /* 0x000fe20000800000 */
[----:B-----5:R5:W-:Y:S02]  /*61f0*/  SYNCS.ARRIVE.TRANS64.RED.A1T0 RZ, [R0+URZ], RZ ;  /* 0x000000ff00ff79a7 */ /* 0x020be400081004ff */
[----:B-----5:R-:W-:Y:S04]  /*6200*/  SEL R0, RZ, 0x1, P1 ;  /* 0x00000001ff007807 */ /* 0x020fe80000800000 */
[----:B---3--:R-:W-:Y:S02]  /*6210*/  LOP3.LUT R161, R161, R0, RZ, 0x3c, !PT ;  /* 0x00000000a1a17212 */ /* 0x008fe400078e3cff */
.L_x_109:
[----:B------:R-:W-:Y:S05]  /*6220*/  BSYNC B1 ;  /* 0x0000000000017941 */ /* 0x000fea0003800000 */
.L_x_108:
[----:B------:R-:W-:Y:S04]  /*6230*/  SHF.R.U32.HI R3, RZ, 0x15, R80 ;  /* 0x00000015ff037819 */ /* 0x000fe80000011650 */
[----:B------:R-:W-:Y:S01]  /*6240*/  LOP3.LUT P1, RZ, R3, 0x3, R156, 0x48, !PT ;  /* 0x0000000303ff7812 */ /* 0x000fe2000782489c */
[----:B------:R-:W-:Y:S01]  /*6250*/  @!UPT UIADD3 URZ, UPT, UPT, URZ, URZ, URZ ;  /* 0x000000fffffff290 */ /* 0x000fe2000fffe0ff */
[----:B----4-:R-:W-:Y:S11]  /*6260*/  @P0 BRA `(.L_x_113) ;  /* 0x0000000000080947 */ /* 0x010ff60003800000 */
[----:B------:R-:W3:Y:S02]  /*6270*/  SYNCS.PHASECHK.TRANS64.TRYWAIT P0, [R171+URZ+0xd0], R2 ;  /* 0x0000d002ab0075a7 */ /* 0x000ee400080011ff */
[----:B---3--:R-:W-:Y:S05]  /*6280*/  @!P0 BRA `(.L_x_114) ;  /* 0x0000003400a48947 */ /* 0x008fea0003800000 */
.L_x_113:
[----:B------:R-:W-:Y:S05]  /*6290*/  @!P1 BRA `(.L_x_115) ;  /* 0x0000000000409947 */ /* 0x000fea0003800000 */
[----:B------:R-:W1:Y:S01]  /*62a0*/  LDCU.64 UR8, c[0x4][0x70] ;  /* 0x01000e00ff0877ac */ /* 0x000e620008000a00 */
[----:B------:R-:W-:Y:S01]  /*62b0*/  MOV R3, 0x0 ;  /* 0x0000000000037802 */ /* 0x000fe20000000f00 */
[----:B------:R-:W-:Y:S02]  /*62c0*/  HFMA2 R12, -RZ, RZ, 0, 5.9604644775390625e-08 ;  /* 0x00000001ff0c7431 */ /* 0x000fe400000001ff */
[----:B------:R-:W-:Y:S02]  /*62d0*/  IMAD.MOV.U32 R8, RZ, RZ, 0x192 ;  /* 0x00000192ff087424 */ /* 0x000fe400078e00ff */
[----:B------:R-:W-:Y:S01]  /*62e0*/  IMAD.MOV.U32 R13, RZ, RZ, RZ ;  /* 0x000000ffff0d7224 */ /* 0x000fe200078e00ff */
[----:B------:R-:W4:Y:S01]  /*62f0*/  LDCU.64 UR6, c[0x4][0x78] ;  /* 0x01000f00ff0677ac */ /* 0x000f220008000a00 */
[----:B---3--:R-:W3:Y:S01]  /*6300*/  LDC.64 R2, c[0x4][R3] ;  /* 0x0100000003027b82 */ /* 0x008ee20000000a00 */
[----:B------:R-:W5:Y:S01]  /*6310*/  LDCU.64 UR4, c[0x4][0x10] ;  /* 0x01000200ff0477ac */ /* 0x000f620008000a00 */
[----:B-1----:R-:W-:Y:S01]  /*6320*/  MOV R5, UR9 ;  /* 0x0000000900057c02 */ /* 0x002fe20008000f00 */
[----:B------:R-:W-:Y:S01]  /*6330*/  IMAD.U32 R4, RZ, RZ, UR8 ;  /* 0x00000008ff047e24 */ /* 0x000fe2000f8e00ff */
[----:B----4-:R-:W-:Y:S01]  /*6340*/  MOV R7, UR7 ;  /* 0x0000000700077c02 */ /* 0x010fe20008000f00 */
[----:B------:R-:W-:Y:S01]  /*6350*/  IMAD.U32 R6, RZ, RZ, UR6 ;  /* 0x00000006ff067e24 */ /* 0x000fe2000f8e00ff */
[----:B-----5:R-:W-:Y:S01]  /*6360*/  MOV R11, UR5 ;  /* 0x00000005000b7c02 */ /* 0x020fe20008000f00 */
[----:B------:R-:W-:Y:S02]  /*6370*/  IMAD.U32 R10, RZ, RZ, UR4 ;  /* 0x00000004ff0a7e24 */ /* 0x000fe4000f8e00ff */
[----:B------:R-:W-:Y:S07]  /*6380*/  LEPC R20, `(.L_x_115) ;  /* 0x000000001014794e */ /* 0x000fee0000000000 */
[----:B--23--:R-:W-:Y:S05]  /*6390*/  CALL.ABS.NOINC R2 ;  /* 0x0000000002007343 */ /* 0x00cfea0003c00000 */
.L_x_115:
[----:B------:R-:W-:Y:S01]  /*63a0*/  SHF.L.U32 R83, R88, 0x10, RZ ;  /* 0x0000001058537819 */ /* 0x000fe200000006ff */
[----:B------:R-:W-:Y:S05]  /*63b0*/  WARPSYNC.ALL ;  /* 0x0000000000007948 */ /* 0x000fea0003800000 */
[----:B------:R-:W-:Y:S01]  /*63c0*/  R2UR UR4, R80 ;  /* 0x00000000500472ca */ /* 0x000fe200000e0000 */
[----:B------:R-:W-:Y:S01]  /*63d0*/  BSSY.RECONVERGENT B0, `(.L_x_116) ;  /* 0x0000121000007945 */ /* 0x000fe20003800200 */
[----:B------:R-:W-:Y:S02]  /*63e0*/  ISETP.NE.AND P6, PT, R92, RZ, PT ;  /* 0x000000ff5c00720c */ /* 0x000fe40003fc5270 */
[----:B------:R-:W-:Y:S02]  /*63f0*/  IADD3 R119, PT, PT, R155, UR49, RZ ;  /* 0x000000319b777c10 */ /* 0x000fe4000fffe0ff */
[----:B------:R-:W-:Y:S02]  /*6400*/  SHF.L.U32 R118, R165, 0x4, RZ ;  /* 0x00000004a5767819 */ /* 0x000fe400000006ff */
[-C--:B------:R-:W-:Y:S02]  /*6410*/  IADD3 R175, PT, PT, R167, R119.reuse, RZ ;  /* 0x00000077a7af7210 */ /* 0x080fe40007ffe0ff */
[----:B------:R-:W-:Y:S02]  /*6420*/  IADD3 R174, PT, PT, R166, R119, RZ ;  /* 0x00000077a6ae7210 */ /* 0x000fe40007ffe0ff */
[----:B------:R-:W-:Y:S01]  /*6430*/  IADD3 R173, PT, PT, R119, R118, RZ ;  /* 0x0000007677ad7210 */ /* 0x000fe20007ffe0ff */
[----:B-1----:R-:W2:Y:S01]  /*6440*/  LDTM.x64 R4, tmem[UR4] ;  /* 0x00000004000479ee */ /* 0x002ea20008340000 */
[C---:B------:R-:W-:Y:S02]  /*6450*/  PRMT R81, R88.reuse, 0x8880, RZ ;  /* 0x0000888058517816 */ /* 0x040fe400000000ff */
[----:B------:R-:W-:Y:S02]  /*6460*/  SHF.R.S32.HI R83, RZ, 0x18, R83 ;  /* 0x00000018ff537819 */ /* 0x000fe40000011453 */
[----:B------:R-:W-:Y:S02]  /*6470*/  SHF.R.S32.HI R86, RZ, 0x18, R89 ;  /* 0x00000018ff567819 */ /* 0x000fe40000011459 */
[----:B------:R-:W-:Y:S02]  /*6480*/  SHF.L.U32 R84, R88, 0x8, RZ ;  /* 0x0000000858547819 */ /* 0x000fe400000006ff */
[----:B------:R-:W-:Y:S02]  /*6490*/  SHF.L.U32 R85, R89, 0x8, RZ ;  /* 0x0000000859557819 */ /* 0x000fe400000006ff */
[----:B------:R-:W-:Y:S02]  /*64a0*/  SHF.R.S32.HI R84, RZ, 0x18, R84 ;  /* 0x00000018ff547819 */ /* 0x000fe40000011454 */
[----:B------:R-:W-:Y:S02]  /*64b0*/  SHF.R.S32.HI R85, RZ, 0x18, R85 ;  /* 0x00000018ff557819 */ /* 0x000fe40000011455 */
[----:B------:R-:W-:Y:S02]  /*64c0*/  SHF.L.U32 R87, R110, 0x8, RZ ;  /* 0x000000086e577819 */ /* 0x000fe400000006ff */
[----:B------:R-:W-:Y:S02]  /*64d0*/  ISETP.NE.AND P0, PT, R169, RZ, PT ;  /* 0x000000ffa900720c */ /* 0x000fe40003f05270 */
[----:B------:R-:W-:Y:S02]  /*64e0*/  SHF.R.S32.HI R87, RZ, 0x18, R87 ;  /* 0x00000018ff577819 */ /* 0x000fe40000011457 */
[----:B------:R-:W-:Y:S02]  /*64f0*/  LEA R124, R162, UR49, 0x3 ;  /* 0x00000031a27c7c11 */ /* 0x000fe4000f8e18ff */
[----:B------:R-:W-:Y:S01]  /*6500*/  @P6 SHF.L.U32 R125, R161, 0x1f, RZ ;  /* 0x0000001fa17d6819 */ /* 0x000fe200000006ff */
[C---:B--2---:R-:W-:Y:S02]  /*6510*/  IMAD R0, R78.reuse, R4, RZ ;  /* 0x000000044e007224 */ /* 0x044fe400078e02ff */
[C---:B---3--:R-:W-:Y:S02]  /*6520*/  IMAD R2, R78.reuse, R5, RZ ;  /* 0x000000054e027224 */ /* 0x048fe400078e02ff */
[----:B------:R-:W-:Y:S02]  /*6530*/  IMAD R3, R78, R6, RZ ;  /* 0x000000064e037224 */ /* 0x000fe400078e02ff */
[-C--:B------:R-:W-:Y:S01]  /*6540*/  IMAD R0, R81, R82.reuse, R0 ;  /* 0x0000005251007224 */ /* 0x080fe200078e0200 */
[----:B------:R-:W-:Y:S01]  /*6550*/  SHF.R.S32.HI R81, RZ, 0x18, R88 ;  /* 0x00000018ff517819 */ /* 0x000fe20000011458 */
[-C--:B------:R-:W-:Y:S01]  /*6560*/  IMAD R2, R83, R82.reuse, R2 ;  /* 0x0000005253027224 */ /* 0x080fe200078e0202 */
[C---:B------:R-:W-:Y:S01]  /*6570*/  PRMT R83, R89.reuse, 0x8880, RZ ;  /* 0x0000888059537816 */ /* 0x040fe200000000ff */
[----:B------:R-:W-:Y:S01]  /*6580*/  IMAD R3, R84, R82, R3 ;  /* 0x0000005254037224 */ /* 0x000fe200078e0203 */
[----:B------:R-:W-:Y:S01]  /*6590*/  SHF.L.U32 R84, R89, 0x10, RZ ;  /* 0x0000001059547819 */ /* 0x000fe200000006ff */
[C---:B------:R-:W-:Y:S02]  /*65a0*/  IMAD R7, R78.reuse, R7, RZ ;  /* 0x000000074e077224 */ /* 0x040fe400078e02ff */
[C---:B------:R-:W-:Y:S01]  /*65b0*/  IMAD R4, R78.reuse, R8, RZ ;  /* 0x000000084e047224 */ /* 0x040fe200078e02ff */
[----:B------:R-:W-:Y:S01]  /*65c0*/  SHF.R.S32.HI R84, RZ, 0x18, R84 ;  /* 0x00000018ff547819 */ /* 0x000fe20000011454 */
[----:B------:R-:W-:Y:S02]  /*65d0*/  IMAD R5, R78, R9, RZ ;  /* 0x000000094e057224 */ /* 0x000fe400078e02ff */
[----:B------:R-:W-:Y:S01]  /*65e0*/  IMAD R7, R81, R82, R7 ;  /* 0x0000005251077224 */ /* 0x000fe200078e0207 */
[----:B------:R-:W-:Y:S01]  /*65f0*/  PRMT R81, R90, 0x8880, RZ ;  /* 0x000088805a517816 */ /* 0x000fe200000000ff */
[----:B------:R-:W-:Y:S02]  /*6600*/  IMAD R6, R78, R10, RZ ;  /* 0x0000000a4e067224 */ /* 0x000fe400078e02ff */
[-C--:B------:R-:W-:Y:S01]  /*6610*/  IMAD R4, R83, R82.reuse, R4 ;  /* 0x0000005253047224 */ /* 0x080fe200078e0204 */
[----:B------:R-:W-:Y:S01]  /*6620*/  I2IP.S8.S32.SAT R93, R7, R3, RZ ;  /* 0x00000003075d7239 */ /* 0x000fe200000014ff */
[----:B------:R-:W-:Y:S01]  /*6630*/  IMAD R5, R84, R82, R5 ;  /* 0x0000005254057224 */ /* 0x000fe200078e0205 */
[----:B------:R-:W-:Y:S01]  /*6640*/  SHF.L.U32 R83, R90, 0x10, RZ ;  /* 0x000000105a537819 */ /* 0x000fe200000006ff */
[----:B------:R-:W-:Y:S01]  /*6650*/  IMAD R11, R78, R11, RZ ;  /* 0x0000000b4e0b7224 */ /* 0x000fe200078e02ff */
[----:B------:R-:W-:Y:S01]  /*6660*/  I2IP.S8.S32.SAT R92, R2, R0, R93 ;  /* 0x00000000025c7239 */ /* 0x000fe2000000145d */
[----:B------:R-:W-:Y:S01]  /*6670*/  IMAD R6, R85, R82, R6 ;  /* 0x0000005255067224 */ /* 0x000fe200078e0206 */
[----:B------:R-:W-:Y:S01]  /*6680*/  SHF.R.S32.HI R83, RZ, 0x18, R83 ;  /* 0x00000018ff537819 */ /* 0x000fe20000011453 */
[----:B------:R-:W-:Y:S01]  /*6690*/  IMAD R8, R78, R12, RZ ;  /* 0x0000000c4e087224 */ /* 0x000fe200078e02ff */
[----:B------:R-:W-:Y:S01]  /*66a0*/  SHF.L.U32 R85, R90, 0x8, RZ ;  /* 0x000000085a557819 */ /* 0x000fe200000006ff */
[----:B------:R-:W-:Y:S02]  /*66b0*/  IMAD R9, R78, R13, RZ ;  /* 0x0000000d4e097224 */ /* 0x000fe400078e02ff */
[----:B------:R-:W-:Y:S01]  /*66c0*/  IMAD R11, R86, R82, R11 ;  /* 0x00000052560b7224 */ /* 0x000fe200078e020b */
[----:B------:R-:W-:Y:S01]  /*66d0*/  SHF.R.S32.HI R85, RZ, 0x18, R85 ;  /* 0x00000018ff557819 */ /* 0x000fe20000011455 */
[C---:B------:R-:W-:Y:S01]  /*66e0*/  IMAD R10, R78.reuse, R14, RZ ;  /* 0x0000000e4e0a7224 */ /* 0x040fe200078e02ff */
[----:B------:R-:W-:Y:S01]  /*66f0*/  SHF.R.S32.HI R86, RZ, 0x18, R91 ;  /* 0x00000018ff567819 */ /* 0x000fe2000001145b */
[----:B------:R-:W-:Y:S01]  /*6700*/  IMAD R8, R81, R82, R8 ;  /* 0x0000005251087224 */ /* 0x000fe200078e0208 */
[----:B------:R-:W-:Y:S01]  /*6710*/  I2IP.S8.S32.SAT R94, R11, R6, RZ ;  /* 0x000000060b5e7239 */ /* 0x000fe200000014ff */
[----:B------:R-:W-:Y:S01]  /*6720*/  IMAD R9, R83, R82, R9 ;  /* 0x0000005253097224 */ /* 0x000fe200078e0209 */
[C---:B------:R-:W-:Y:S01]  /*6730*/  PRMT R83, R91.reuse, 0x8880, RZ ;  /* 0x000088805b537816 */ /* 0x040fe200000000ff */
[----:B------:R-:W-:Y:S01]  /*6740*/  IMAD.U32 R84, R91, 0x10000, RZ ;  /* 0x000100005b547824 */ /* 0x000fe200078e00ff */
[----:B------:R-:W-:Y:S01]  /*6750*/  I2IP.S8.S32.SAT R93, R5, R4, R94 ;  /* 0x00000004055d7239 */ /* 0x000fe2000000145e */
[C---:B------:R-:W-:Y:S01]  /*6760*/  IMAD R15, R78.reuse, R15, RZ ;  /* 0x0000000f4e0f7224 */ /* 0x040fe200078e02ff */
[----:B------:R-:W-:Y:S01]  /*6770*/  SHF.R.S32.HI R81, RZ, 0x18, R90 ;  /* 0x00000018ff517819 */ /* 0x000fe2000001145a */
[----:B------:R-:W-:Y:S01]  /*6780*/  IMAD R10, R85, R82, R10 ;  /* 0x00000052550a7224 */ /* 0x000fe200078e020a */
[----:B------:R-:W-:Y:S01]  /*6790*/  SHF.R.S32.HI R84, RZ, 0x18, R84 ;  /* 0x00000018ff547819 */ /* 0x000fe20000011454 */
[C---:B------:R-:W-:Y:S01]  /*67a0*/  IMAD R12, R78.reuse, R16, RZ ;  /* 0x000000104e0c7224 */ /* 0x040fe200078e02ff */
[----:B------:R-:W-:Y:S01]  /*67b0*/  SHF.L.U32 R85, R91, 0x8, RZ ;  /* 0x000000085b557819 */ /* 0x000fe200000006ff */
[----:B------:R-:W-:Y:S02]  /*67c0*/  IMAD R13, R78, R17, RZ ;  /* 0x000000114e0d7224 */ /* 0x000fe400078e02ff */
[----:B------:R-:W-:Y:S01]  /*67d0*/  IMAD R15, R81, R82, R15 ;  /* 0x00000052510f7224 */ /* 0x000fe200078e020f */
[----:B------:R-:W-:Y:S01]  /*67e0*/  PRMT R81, R96, 0x8880, RZ ;  /* 0x0000888060517816 */ /* 0x000fe200000000ff */
[----:B------:R-:W-:Y:S01]  /*67f0*/  IMAD R14, R78, R18, RZ ;  /* 0x000000124e0e7224 */ /* 0x000fe200078e02ff */
[----:B------:R-:W-:Y:S01]  /*6800*/  SHF.R.S32.HI R85, RZ, 0x18, R85 ;  /* 0x00000018ff557819 */ /* 0x000fe20000011455 */
[----:B------:R-:W-:Y:S01]  /*6810*/  IMAD R12, R83, R82, R12 ;  /* 0x00000052530c7224 */ /* 0x000fe200078e020c */
[----:B------:R-:W-:Y:S01]  /*6820*/  I2IP.S8.S32.SAT R94, R15, R10, RZ ;  /* 0x0000000a0f5e7239 */ /* 0x000fe200000014ff */
[----:B------:R-:W-:Y:S01]  /*6830*/  IMAD R13, R84, R82, R13 ;  /* 0x00000052540d7224 */ /* 0x000fe200078e020d */
[----:B------:R-:W-:Y:S01]  /*6840*/  SHF.L.U32 R83, R96, 0x10, RZ ;  /* 0x0000001060537819 */ /* 0x000fe200000006ff */
[C---:B------:R-:W-:Y:S01]  /*6850*/  IMAD R19, R78.reuse, R19, RZ ;  /* 0x000000134e137224 */ /* 0x040fe200078e02ff */
[----:B------:R-:W-:Y:S01]  /*6860*/  I2IP.S8.S32.SAT R94, R9, R8, R94 ;  /* 0x00000008095e7239 */ /* 0x000fe2000000145e */
[----:B------:R-:W-:Y:S01]  /*6870*/  IMAD R14, R85, R82, R14 ;  /* 0x00000052550e7224 */ /* 0x000fe200078e020e */
[----:B------:R-:W-:Y:S01]  /*6880*/  SHF.R.S32.HI R83, RZ, 0x18, R83 ;  /* 0x00000018ff537819 */ /* 0x000fe20000011453 */
[C---:B------:R-:W-:Y:S01]  /*6890*/  IMAD R16, R78.reuse, R20, RZ ;  /* 0x000000144e107224 */ /* 0x040fe200078e02ff */
[----:B------:R-:W-:Y:S01]  /*68a0*/  SHF.L.U32 R84, R97, 0x10, RZ ;  /* 0x0000001061547819 */ /* 0x000fe200000006ff */
[----:B------:R-:W-:Y:S01]  /*68b0*/  IMAD R17, R78, R21, RZ ;  /* 0x000000154e117224 */ /* 0x000fe200078e02ff */
[----:B------:R-:W-:Y:S01]  /*68c0*/  SHF.L.U32 R85, R96, 0x8, RZ ;  /* 0x0000000860557819 */ /* 0x000fe200000006ff */
[----:B------:R-:W-:Y:S01]  /*68d0*/  IMAD R19, R86, R82, R19 ;  /* 0x0000005256137224 */ /* 0x000fe200078e0213 */
[----:B------:R-:W-:Y:S01]  /*68e0*/  SHF.R.S32.HI R84, RZ, 0x18, R84 ;  /* 0x00000018ff547819 */ /* 0x000fe20000011454 */
[C---:B------:R-:W-:Y:S01]  /*68f0*/  IMAD R18, R78.reuse, R22, RZ ;  /* 0x000000164e127224 */ /* 0x040fe200078e02ff */
[----:B------:R-:W-:Y:S01]  /*6900*/  SHF.R.S32.HI R85, RZ, 0x18, R85 ;  /* 0x00000018ff557819 */ /* 0x000fe20000011455 */
[----:B------:R-:W-:Y:S01]  /*6910*/  IMAD R16, R81, R82, R16 ;  /* 0x0000005251107224 */ /* 0x000fe200078e0210 */
[----:B------:R-:W-:Y:S01]  /*6920*/  I2IP.S8.S32.SAT R95, R19, R14, RZ ;  /* 0x0000000e135f7239 */ /* 0x000fe200000014ff */
[-C--:B------:R-:W-:Y:S01]  /*6930*/  IMAD R17, R83, R82.reuse, R17 ;  /* 0x0000005253117224 */ /* 0x080fe200078e0211 */
[----:B------:R-:W-:Y:S01]  /*6940*/  PRMT R83, R97, 0x8880, RZ ;  /* 0x0000888061537816 */ /* 0x000fe200000000ff */
[C---:B------:R-:W-:Y:S01]  /*6950*/  IMAD R23, R78.reuse, R23, RZ ;  /* 0x000000174e177224 */ /* 0x040fe200078e02ff */
[----:B------:R-:W-:Y:S01]  /*6960*/  SHF.R.S32.HI R81, RZ, 0x18, R96 ;  /* 0x00000018ff517819 */ /* 0x000fe20000011460 */
[----:B------:R-:W-:Y:S01]  /*6970*/  IMAD R18, R85, R82, R18 ;  /* 0x0000005255127224 */ /* 0x000fe200078e0212 */
[----:B------:R-:W-:Y:S01]  /*6980*/  SHF.L.U32 R85, R97, 0x8, RZ ;  /* 0x0000000861557819 */ /* 0x000fe200000006ff */
[C---:B------:R-:W-:Y:S01]  /*6990*/  IMAD R20, R78.reuse, R24, RZ ;  /* 0x000000184e147224 */ /* 0x040fe200078e02ff */
[----:B------:R-:W-:Y:S01]  /*69a0*/  I2IP.S8.S32.SAT R95, R13, R12, R95 ;  /* 0x0000000c0d5f7239 */ /* 0x000fe2000000145f */
[----:B------:R-:W-:Y:S01]  /*69b0*/  IMAD R21, R78, R25, RZ ;  /* 0x000000194e157224 */ /* 0x000fe200078e02ff */
[----:B------:R-:W-:Y:S01]  /*69c0*/  SHF.R.S32.HI R85, RZ, 0x18, R85 ;  /* 0x00000018ff557819 */ /* 0x000fe20000011455 */
[----:B------:R-:W-:Y:S01]  /*69d0*/  IMAD R23, R81, R82, R23 ;  /* 0x0000005251177224 */ /* 0x000fe200078e0217 */
[----:B------:R-:W-:Y:S01]  /*69e0*/  PRMT R81, R98, 0x8880, RZ ;  /* 0x0000888062517816 */ /* 0x000fe200000000ff */
[----:B------:R-:W-:Y:S01]  /*69f0*/  IMAD R22, R78, R26, RZ ;  /* 0x0000001a4e167224 */ /* 0x000fe200078e02ff */
[----:B------:R1:W-:Y:S01]  /*6a00*/  STS.128 [R155+UR49+0x4200], R92 ;  /* 0x0042005c9b007988 */ /* 0x0003e20008000c31 */
[----:B------:R-:W-:Y:S01]  /*6a10*/  IMAD R20, R83, R82, R20 ;  /* 0x0000005253147224 */ /* 0x000fe200078e0214 */
[----:B------:R-:W-:Y:S01]  /*6a20*/  I2IP.S8.S32.SAT R100, R23, R18, RZ ;  /* 0x0000001217647239 */ /* 0x000fe200000014ff */
[----:B------:R-:W-:Y:S01]  /*6a30*/  IMAD R21, R84, R82, R21 ;  /* 0x0000005254157224 */ /* 0x000fe200078e0215 */
[----:B------:R-:W-:Y:S01]  /*6a40*/  SHF.R.S32.HI R86, RZ, 0x18, R97 ;  /* 0x00000018ff567819 */ /* 0x000fe20000011461 */
[----:B------:R-:W-:Y:S01]  /*6a50*/  IMAD.U32 R83, R98, 0x10000, RZ ;  /* 0x0001000062537824 */ /* 0x000fe200078e00ff */
[----:B------:R-:W-:Y:S01]  /*6a60*/  I2IP.S8.S32.SAT R100, R17, R16, R100 ;  /* 0x0000001011647239 */ /* 0x000fe20000001464 */
[----:B------:R-:W-:Y:S01]  /*6a70*/  IMAD R27, R78, R27, RZ ;  /* 0x0000001b4e1b7224 */ /* 0x000fe200078e02ff */
[----:B------:R-:W-:Y:S01]  /*6a80*/  SHF.L.U32 R84, R99, 0x10, RZ ;  /* 0x0000001063547819 */ /* 0x000fe200000006ff */
[----:B------:R-:W-:Y:S01]  /*6a90*/  IMAD R22, R85, R82, R22 ;  /* 0x0000005255167224 */ /* 0x000fe200078e0216 */
[----:B------:R-:W-:Y:S01]  /*6aa0*/  SHF.L.U32 R85, R98, 0x8, RZ ;  /* 0x0000000862557819 */ /* 0x000fe200000006ff */
[C---:B------:R-:W-:Y:S01]  /*6ab0*/  IMAD R24, R78.reuse, R28, RZ ;  /* 0x0000001c4e187224 */ /* 0x040fe200078e02ff */
[----:B------:R-:W-:Y:S01]  /*6ac0*/  SHF.R.S32.HI R83, RZ, 0x18, R83 ;  /* 0x00000018ff537819 */ /* 0x000fe20000011453 */
[----:B------:R-:W-:Y:S01]  /*6ad0*/  IMAD R25, R78, R29, RZ ;  /* 0x0000001d4e197224 */ /* 0x000fe200078e02ff */
[----:B------:R-:W-:Y:S01]  /*6ae0*/  SHF.R.S32.HI R84, RZ, 0x18, R84 ;  /* 0x00000018ff547819 */ /* 0x000fe20000011454 */
[----:B------:R-:W-:Y:S01]  /*6af0*/  IMAD R27, R86, R82, R27 ;  /* 0x00000052561b7224 */ /* 0x000fe200078e021b */
[----:B------:R-:W-:Y:S01]  /*6b00*/  SHF.R.S32.HI R85, RZ, 0x18, R85 ;  /* 0x00000018ff557819 */ /* 0x000fe20000011455 */
[C---:B------:R-:W-:Y:S01]  /*6b10*/  IMAD R26, R78.reuse, R30, RZ ;  /* 0x0000001e4e1a7224 */ /* 0x040fe200078e02ff */
[----:B------:R-:W-:Y:S01]  /*6b20*/  SHF.R.S32.HI R86, RZ, 0x18, R99 ;  /* 0x00000018ff567819 */ /* 0x000fe20000011463 */
[----:B------:R-:W-:Y:S01]  /*6b30*/  IMAD R24, R81, R82, R24 ;  /* 0x0000005251187224 */ /* 0x000fe200078e0218 */
[----:B------:R-:W-:Y:S01]  /*6b40*/  I2IP.S8.S32.SAT R101, R27, R22, RZ ;  /* 0x000000161b657239 */ /* 0x000fe200000014ff */
[----:B------:R-:W-:Y:S01]  /*6b50*/  IMAD R25, R83, R82, R25 ;  /* 0x0000005253197224 */ /* 0x000fe200078e0219 */
[----:B------:R-:W-:Y:S01]  /*6b60*/  SHF.R.S32.HI R81, RZ, 0x18, R98 ;  /* 0x00000018ff517819 */ /* 0x000fe20000011462 */
[C---:B------:R-:W-:Y:S01]  /*6b70*/  IMAD R31, R78.reuse, R31, RZ ;  /* 0x0000001f4e1f7224 */ /* 0x040fe200078e02ff */
[----:B------:R-:W-:Y:S01]  /*6b80*/  I2IP.S8.S32.SAT R101, R21, R20, R101 ;  /* 0x0000001415657239 */ /* 0x000fe20000001465 */
[----:B------:R-:W-:Y:S01]  /*6b90*/  IMAD R26, R85, R82, R26 ;  /* 0x00000052551a7224 */ /* 0x000fe200078e021a */
[C---:B------:R-:W-:Y:S01]  /*6ba0*/  PRMT R83, R99.reuse, 0x8880, RZ ;  /* 0x0000888063537816 */ /* 0x040fe200000000ff */
[C---:B------:R-:W-:Y:S01]  /*6bb0*/  IMAD R28, R78.reuse, R32, RZ ;  /* 0x000000204e1c7224 */ /* 0x040fe200078e02ff */
[----:B------:R-:W-:Y:S01]  /*6bc0*/  SHF.L.U32 R85, R99, 0x8, RZ ;  /* 0x0000000863557819 */ /* 0x000fe200000006ff */
[C---:B------:R-:W-:Y:S02]  /*6bd0*/  IMAD R29, R78.reuse, R33, RZ ;  /* 0x000000214e1d7224 */ /* 0x040fe400078e02ff */
[----:B------:R-:W-:Y:S01]  /*6be0*/  IMAD R31, R81, R82, R31 ;  /* 0x00000052511f7224 */ /* 0x000fe200078e021f */
[----:B------:R-:W-:Y:S01]  /*6bf0*/  SHF.R.S32.HI R85, RZ, 0x18, R85 ;  /* 0x00000018ff557819 */ /* 0x000fe20000011455 */
[----:B------:R-:W-:Y:S01]  /*6c00*/  IMAD R30, R78, R34, RZ ;  /* 0x000000224e1e7224 */ /* 0x000fe200078e02ff */
[----:B------:R-:W-:Y:S01]  /*6c10*/  PRMT R81, R104, 0x8880, RZ ;  /* 0x0000888068517816 */ /* 0x000fe200000000ff */
[----:B------:R-:W-:Y:S01]  /*6c20*/  IMAD R28, R83, R82, R28 ;  /* 0x00000052531c7224 */ /* 0x000fe200078e021c */
[----:B------:R-:W-:Y:S01]  /*6c30*/  I2IP.S8.S32.SAT R102, R31, R26, RZ ;  /* 0x0000001a1f667239 */ /* 0x000fe200000014ff */
[----:B------:R-:W-:Y:S01]  /*6c40*/  IMAD R29, R84, R82, R29 ;  /* 0x00000052541d7224 */ /* 0x000fe200078e021d */
[----:B------:R-:W-:Y:S01]  /*6c50*/  SHF.L.U32 R83, R104, 0x10, RZ ;  /* 0x0000001068537819 */ /* 0x000fe200000006ff */
[----:B------:R-:W-:Y:S01]  /*6c60*/  IMAD R35, R78, R35, RZ ;  /* 0x000000234e237224 */ /* 0x000fe200078e02ff */
[----:B------:R-:W-:Y:S01]  /*6c70*/  I2IP.S8.S32.SAT R102, R25, R24, R102 ;  /* 0x0000001819667239 */ /* 0x000fe20000001466 */
[----:B------:R-:W-:Y:S01]  /*6c80*/  IMAD R30, R85, R82, R30 ;  /* 0x00000052551e7224 */ /* 0x000fe200078e021e */
[----:B------:R-:W-:Y:S01]  /*6c90*/  SHF.L.U32 R85, R104, 0x8, RZ ;  /* 0x0000000868557819 */ /* 0x000fe200000006ff */
[C---:B------:R-:W-:Y:S01]  /*6ca0*/  IMAD R32, R78.reuse, R36, RZ ;  /* 0x000000244e207224 */ /* 0x040fe200078e02ff */
[----:B------:R-:W-:Y:S01]  /*6cb0*/  SHF.R.S32.HI R83, RZ, 0x18, R83 ;  /* 0x00000018ff537819 */ /* 0x000fe20000011453 */
[----:B------:R-:W-:Y:S01]  /*6cc0*/  IMAD R33, R78, R37, RZ ;  /* 0x000000254e217224 */ /* 0x000fe200078e02ff */
[----:B------:R-:W-:Y:S01]  /*6cd0*/  SHF.R.S32.HI R85, RZ, 0x18, R85 ;  /* 0x00000018ff557819 */ /* 0x000fe20000011455 */
[----:B------:R-:W-:Y:S01]  /*6ce0*/  IMAD R35, R86, R82, R35 ;  /* 0x0000005256237224 */ /* 0x000fe200078e0223 */
[----:B------:R-:W-:Y:S01]  /*6cf0*/  PRMT R84, R105, 0x8880, RZ ;  /* 0x0000888069547816 */ /* 0x000fe200000000ff */
[----:B------:R-:W-:Y:S01]  /*6d00*/  IMAD R34, R78, R38, RZ ;  /* 0x000000264e227224 */ /* 0x000fe200078e02ff */
[----:B------:R-:W-:Y:S01]  /*6d10*/  SHF.L.U32 R86, R108, 0x10, RZ ;  /* 0x000000106c567819 */ /* 0x000fe200000006ff */
[----:B------:R-:W-:Y:S01]  /*6d20*/  IMAD R32, R81, R82, R32 ;  /* 0x0000005251207224 */ /* 0x000fe200078e0220 */
[----:B------:R-:W-:Y:S01]  /*6d30*/  SHF.R.S32.HI R81, RZ, 0x18, R104 ;  /* 0x00000018ff517819 */ /* 0x000fe20000011468 */
[C---:B------:R-:W-:Y:S01]  /*6d40*/  IMAD R39, R78.reuse, R39, RZ ;  /* 0x000000274e277224 */ /* 0x040fe200078e02ff */
[----:B------:R-:W-:Y:S01]  /*6d50*/  I2IP.S8.S32.SAT R103, R35, R30, RZ ;  /* 0x0000001e23677239 */ /* 0x000fe200000014ff */
[-C--:B------:R-:W-:Y:S02]  /*6d60*/  IMAD R33, R83, R82.reuse, R33 ;  /* 0x0000005253217224 */ /* 0x080fe400078e0221 */
[----:B------:R-:W-:Y:S01]  /*6d70*/  IMAD R34, R85, R82, R34 ;  /* 0x0000005255227224 */ /* 0x000fe200078e0222 */
[----:B------:R-:W-:Y:S01]  /*6d80*/  I2IP.S8.S32.SAT R103, R29, R28, R103 ;  /* 0x0000001c1d677239 */ /* 0x000fe20000001467 */
[C---:B------:R-:W-:Y:S01]  /*6d90*/  IMAD.U32 R83, R105.reuse, 0x10000, RZ ;  /* 0x0001000069537824 */ /* 0x040fe200078e00ff */
[----:B------:R-:W-:Y:S01]  /*6da0*/  SHF.L.U32 R85, R105, 0x8, RZ ;  /* 0x0000000869557819 */ /* 0x000fe200000006ff */
[----:B------:R-:W-:Y:S01]  /*6db0*/  IMAD R39, R81, R82, R39 ;  /* 0x0000005251277224 */ /* 0x000fe200078e0227 */
[----:B------:R-:W-:Y:S01]  /*6dc0*/  MOV R81, R84 ;  /* 0x0000005400517202 */ /* 0x000fe20000000f00 */
[C---:B------:R-:W-:Y:S01]  /*6dd0*/  IMAD R36, R78.reuse, R40, RZ ;  /* 0x000000284e247224 */ /* 0x040fe200078e02ff */
[----:B------:R-:W-:Y:S01]  /*6de0*/  SHF.R.S32.HI R83, RZ, 0x18, R83 ;  /* 0x00000018ff537819 */ /* 0x000fe20000011453 */
[C---:B------:R-:W-:Y:S01]  /*6df0*/  IMAD R37, R78.reuse, R41, RZ ;  /* 0x000000294e257224 */ /* 0x040fe200078e02ff */
[----:B------:R-:W-:Y:S01]  /*6e00*/  SHF.R.S32.HI R85, RZ, 0x18, R85 ;  /* 0x00000018ff557819 */ /* 0x000fe20000011455 */
[C---:B------:R-:W-:Y:S01]  /*6e10*/  IMAD R38, R78.reuse, R42, RZ ;  /* 0x0000002a4e267224 */ /* 0x040fe200078e02ff */
[----:B------:R1:W-:Y:S01]  /*6e20*/  STS.128 [R175+0x4200], R100 ;  /* 0x00420064af007388 */ /* 0x0003e20000000c00 */
[----:B------:R-:W-:Y:S01]  /*6e30*/  IMAD R36, R81, R82, R36 ;  /* 0x0000005251247224 */ /* 0x000fe200078e0224 */
[----:B------:R-:W-:Y:S01]  /*6e40*/  I2IP.S8.S32.SAT R112, R39, R34, RZ ;  /* 0x0000002227707239 */ /* 0x000fe200000014ff */
[-C--:B------:R-:W-:Y:S01]  /*6e50*/  IMAD R37, R83, R82.reuse, R37 ;  /* 0x0000005253257224 */ /* 0x080fe200078e0225 */
[----:B------:R-:W-:Y:S01]  /*6e60*/  SHF.R.S32.HI R84, RZ, 0x18, R105 ;  /* 0x00000018ff547819 */ /* 0x000fe20000011469 */
[----:B------:R-:W-:Y:S01]  /*6e70*/  IMAD R43, R78, R43, RZ ;  /* 0x0000002b4e2b7224 */ /* 0x000fe200078e02ff */
[C---:B------:R-:W-:Y:S01]  /*6e80*/  SHF.L.U32 R83, R106.reuse, 0x10, RZ ;  /* 0x000000106a537819 */ /* 0x040fe200000006ff */
[----:B------:R-:W-:Y:S01]  /*6e90*/  IMAD R38, R85, R82, R38 ;  /* 0x0000005255267224 */ /* 0x000fe200078e0226 */
[----:B------:R-:W-:Y:S01]  /*6ea0*/  PRMT R81, R106, 0x8880, RZ ;  /* 0x000088806a517816 */ /* 0x000fe200000000ff */
[----:B------:R-:W-:Y:S01]  /*6eb0*/  IMAD R40, R78, R44, RZ ;  /* 0x0000002c4e287224 */ /* 0x000fe200078e02ff */
[----:B------:R-:W-:Y:S01]  /*6ec0*/  SHF.L.U32 R85, R106, 0x8, RZ ;  /* 0x000000086a557819 */ /* 0x000fe200000006ff */
[----:B------:R-:W-:Y:S01]  /*6ed0*/  IMAD R41, R78, R45, RZ ;  /* 0x0000002d4e297224 */ /* 0x000fe200078e02ff */
[----:B------:R-:W-:Y:S01]  /*6ee0*/  SHF.R.S32.HI R83, RZ, 0x18, R83 ;  /* 0x00000018ff537819 */ /* 0x000fe20000011453 */
[----:B------:R-:W-:Y:S01]  /*6ef0*/  IMAD R43, R84, R82, R43 ;  /* 0x00000052542b7224 */ /* 0x000fe200078e022b */
[----:B------:R-:W-:Y:S01]  /*6f00*/  SHF.R.S32.HI R85, RZ, 0x18, R85 ;  /* 0x00000018ff557819 */ /* 0x000fe20000011455 */
[C---:B------:R-:W-:Y:S01]  /*6f10*/  IMAD R42, R78.reuse, R46, RZ ;  /* 0x0000002e4e2a7224 */ /* 0x040fe200078e02ff */
[----:B------:R-:W-:Y:S01]  /*6f20*/  I2IP.S8.S32.SAT R112, R33, R32, R112 ;  /* 0x0000002021707239 */ /* 0x000fe20000001470 */
[----:B------:R-:W-:Y:S01]  /*6f30*/  IMAD R40, R81, R82, R40 ;  /* 0x0000005251287224 */ /* 0x000fe200078e0228 */
[----:B------:R-:W-:Y:S01]  /*6f40*/  SHF.R.S32.HI R84, RZ, 0x18, R106 ;  /* 0x00000018ff547819 */ /* 0x000fe2000001146a */
[----:B------:R-:W-:Y:S01]  /*6f50*/  IMAD R47, R78, R47, RZ ;  /* 0x0000002f4e2f7224 */ /* 0x000fe200078e02ff */
[----:B------:R-:W-:Y:S01]  /*6f60*/  I2IP.S8.S32.SAT R113, R43, R38, RZ ;  /* 0x000000262b717239 */ /* 0x000fe200000014ff */
[-C--:B------:R-:W-:Y:S01]  /*6f70*/  IMAD R41, R83, R82.reuse, R41 ;  /* 0x0000005253297224 */ /* 0x080fe200078e0229 */
[----:B------:R-:W-:Y:S01]  /*6f80*/  PRMT R81, R107, 0x8880, RZ ;  /* 0x000088806b517816 */ /* 0x000fe200000000ff */
[-C--:B------:R-:W-:Y:S01]  /*6f90*/  IMAD R42, R85, R82.reuse, R42 ;  /* 0x00000052552a7224 */ /* 0x080fe200078e022a */
[----:B------:R-:W-:Y:S01]  /*6fa0*/  SHF.L.U32 R83, R107, 0x10, RZ ;  /* 0x000000106b537819 */ /* 0x000fe200000006ff */
[----:B------:R-:W-:Y:S01]  /*6fb0*/  IMAD R47, R84, R82, R47 ;  /* 0x00000052542f7224 */ /* 0x000fe200078e022f */
[----:B------:R-:W-:Y:S01]  /*6fc0*/  I2IP.S8.S32.SAT R113, R37, R36, R113 ;  /* 0x0000002425717239 */ /* 0x000fe20000001471 */
[C---:B------:R-:W-:Y:S01]  /*6fd0*/  IMAD R44, R78.reuse, R48, RZ ;  /* 0x000000304e2c7224 */ /* 0x040fe200078e02ff */
[----:B------:R-:W-:Y:S01]  /*6fe0*/  SHF.R.S32.HI R83, RZ, 0x18, R83 ;  /* 0x00000018ff537819 */ /* 0x000fe20000011453 */
[----:B------:R-:W-:Y:S01]  /*6ff0*/  IMAD.SHL.U32 R84, R107, 0x100, RZ ;  /* 0x000001006b547824 */ /* 0x000fe200078e00ff */
[----:B------:R-:W-:Y:S01]  /*7000*/  I2IP.S8.S32.SAT R114, R47, R42, RZ ;  /* 0x0000002a2f727239 */ /* 0x000fe200000014ff */
[----:B------:R-:W-:Y:S01]  /*7010*/  IMAD R45, R78, R49, RZ ;  /* 0x000000314e2d7224 */ /* 0x000fe200078e02ff */
[----:B------:R-:W-:Y:S01]  /*7020*/  PRMT R85, R108, 0x8880, RZ ;  /* 0x000088806c557816 */ /* 0x000fe200000000ff */
[----:B------:R-:W-:Y:S01]  /*7030*/  IMAD R44, R81, R82, R44 ;  /* 0x00000052512c7224 */ /* 0x000fe200078e022c */
[----:B------:R-:W-:Y:S01]  /*7040*/  SHF.R.S32.HI R81, RZ, 0x18, R84 ;  /* 0x00000018ff517819 */ /* 0x000fe20000011454 */
[C---:B------:R-:W-:Y:S01]  /*7050*/  IMAD R46, R78.reuse, R50, RZ ;  /* 0x000000324e2e7224 */ /* 0x040fe200078e02ff */
[----:B------:R-:W-:Y:S01]  /*7060*/  I2IP.S8.S32.SAT R114, R41, R40, R114 ;  /* 0x0000002829727239 */ /* 0x000fe20000001472 */
[----:B------:R-:W-:Y:S01]  /*7070*/  IMAD R45, R83, R82, R45 ;  /* 0x00000052532d7224 */ /* 0x000fe200078e022d */
[----:B------:R-:W-:Y:S01]  /*7080*/  SHF.R.S32.HI R83, RZ, 0x18, R107 ;  /* 0x00000018ff537819 */ /* 0x000fe2000001146b */
[----:B------:R-:W-:Y:S01]  /*7090*/  IMAD R51, R78, R51, RZ ;  /* 0x000000334e337224 */ /* 0x000fe200078e02ff */
[----:B------:R-:W-:Y:S01]  /*70a0*/  SHF.L.U32 R84, R108, 0x8, RZ ;  /* 0x000000086c547819 */ /* 0x000fe200000006ff */
[C---:B------:R-:W-:Y:S02]  /*70b0*/  IMAD R48, R78.reuse, R52, RZ ;  /* 0x000000344e307224 */ /* 0x040fe400078e02ff */
[-C--:B------:R-:W-:Y:S01]  /*70c0*/  IMAD R46, R81, R82.reuse, R46 ;  /* 0x00000052512e7224 */ /* 0x080fe200078e022e */
[----:B------:R-:W-:Y:S01]  /*70d0*/  SHF.R.S32.HI R81, RZ, 0x18, R86 ;  /* 0x00000018ff517819 */ /* 0x000fe20000011456 */
[C---:B------:R-:W-:Y:S01]  /*70e0*/  IMAD R49, R78.reuse, R53, RZ ;  /* 0x000000354e317224 */ /* 0x040fe200078e02ff */
[----:B------:R-:W-:Y:S01]  /*70f0*/  SHF.R.S32.HI R86, RZ, 0x18, R111 ;  /* 0x00000018ff567819 */ /* 0x000fe2000001146f */
[----:B------:R-:W-:Y:S01]  /*7100*/  IMAD R51, R83, R82, R51 ;  /* 0x0000005253337224 */ /* 0x000fe200078e0233 */
[----:B------:R-:W-:Y:S01]  /*7110*/  SHF.R.S32.HI R83, RZ, 0x18, R84 ;  /* 0x00000018ff537819 */ /* 0x000fe20000011454 */
[C---:B------:R-:W-:Y:S01]  /*7120*/  IMAD R50, R78.reuse, R54, RZ ;  /* 0x000000364e327224 */ /* 0x040fe200078e02ff */
[----:B------:R-:W-:Y:S01]  /*7130*/  SHF.R.S32.HI R84, RZ, 0x18, R108 ;  /* 0x00000018ff547819 */ /* 0x000fe2000001146c */
[----:B------:R-:W-:Y:S01]  /*7140*/  IMAD R48, R85, R82, R48 ;  /* 0x0000005255307224 */ /* 0x000fe200078e0230 */
[----:B------:R-:W-:Y:S01]  /*7150*/  I2IP.S8.S32.SAT R115, R51, R46, RZ ;  /* 0x0000002e33737239 */ /* 0x000fe200000014ff */
[C---:B------:R-:W-:Y:S01]  /*7160*/  IMAD R55, R78.reuse, R55, RZ ;  /* 0x000000374e377224 */ /* 0x040fe200078e02ff */
[----:B------:R-:W-:Y:S01]  /*7170*/  SHF.L.U32 R85, R109, 0x10, RZ ;  /* 0x000000106d557819 */ /* 0x000fe200000006ff */
[----:B------:R-:W-:Y:S01]  /*7180*/  IMAD R49, R81, R82, R49 ;  /* 0x0000005251317224 */ /* 0x000fe200078e0231 */
[----:B------:R-:W-:Y:S01]  /*7190*/  PRMT R81, R109, 0x8880, RZ ;  /* 0x000088806d517816 */ /* 0x000fe200000000ff */
[----:B------:R-:W-:Y:S01]  /*71a0*/  IMAD R52, R78, R56, RZ ;  /* 0x000000384e347224 */ /* 0x000fe200078e02ff */
[----:B------:R-:W-:Y:S01]  /*71b0*/  I2IP.S8.S32.SAT R115, R45, R44, R115 ;  /* 0x0000002c2d737239 */ /* 0x000fe20000001473 */
[-C--:B------:R-:W-:Y:S01]  /*71c0*/  IMAD R50, R83, R82.reuse, R50 ;  /* 0x0000005253327224 */ /* 0x080fe200078e0232 */
[----:B------:R-:W-:Y:S01]  /*71d0*/  SHF.R.S32.HI R83, RZ, 0x18, R85 ;  /* 0x00000018ff537819 */ /* 0x000fe20000011455 */
[-C--:B------:R-:W-:Y:S01]  /*71e0*/  IMAD R55, R84, R82.reuse, R55 ;  /* 0x0000005254377224 */ /* 0x080fe200078e0237 */
[----:B------:R-:W-:Y:S01]  /*71f0*/  PRMT R85, R110, 0x8880, RZ ;  /* 0x000088806e557816 */ /* 0x000fe200000000ff */
[----:B------:R-:W-:Y:S01]  /*7200*/  IMAD R52, R81, R82, R52 ;  /* 0x0000005251347224 */ /* 0x000fe200078e0234 */
[----:B------:R-:W-:Y:S01]  /*7210*/  SHF.L.U32 R81, R109, 0x8, RZ ;  /* 0x000000086d517819 */ /* 0x000fe200000006ff */
[C---:B------:R-:W-:Y:S01]  /*7220*/  IMAD R53, R78.reuse, R57, RZ ;  /* 0x000000394e357224 */ /* 0x040fe200078e02ff */
[----:B------:R1:W-:Y:S01]  /*7230*/  STS.128 [R174+0x4200], R112 ;  /* 0x00420070ae007388 */ /* 0x0003e20000000c00 */
[----:B------:R-:W-:Y:S01]  /*7240*/  IMAD R54, R78, R58, RZ ;  /* 0x0000003a4e367224 */ /* 0x000fe200078e02ff */
[----:B------:R-:W-:Y:S01]  /*7250*/  SHF.R.S32.HI R81, RZ, 0x18, R81 ;  /* 0x00000018ff517819 */ /* 0x000fe20000011451 */
[----:B------:R-:W-:Y:S01]  /*7260*/  IMAD R53, R83, R82, R53 ;  /* 0x0000005253357224 */ /* 0x000fe200078e0235 */
[----:B------:R-:W-:Y:S01]  /*7270*/  SHF.L.U32 R84, R110, 0x10, RZ ;  /* 0x000000106e547819 */ /* 0x000fe200000006ff */
[C---:B------:R-:W-:Y:S01]  /*7280*/  IMAD R59, R78.reuse, R59, RZ ;  /* 0x0000003b4e3b7224 */ /* 0x040fe200078e02ff */
[----:B------:R-:W-:Y:S01]  /*7290*/  SHF.R.S32.HI R83, RZ, 0x18, R109 ;  /* 0x00000018ff537819 */ /* 0x000fe2000001146d */
[C---:B------:R-:W-:Y:S01]  /*72a0*/  IMAD R56, R78.reuse, R60, RZ ;  /* 0x0000003c4e387224 */ /* 0x040fe200078e02ff */
[----:B------:R-:W-:Y:S01]  /*72b0*/  I2IP.S8.S32.SAT R120, R55, R50, RZ ;  /* 0x0000003237787239 */ /* 0x000fe200000014ff */
[----:B------:R-:W-:Y:S01]  /*72c0*/  IMAD R54, R81, R82, R54 ;  /* 0x0000005251367224 */ /* 0x000fe200078e0236 */
[----:B------:R-:W-:Y:S01]  /*72d0*/  SHF.R.S32.HI R84, RZ, 0x18, R84 ;  /* 0x00000018ff547819 */ /* 0x000fe20000011454 */
[----:B------:R-:W-:Y:S01]  /*72e0*/  IMAD R57, R78, R61, RZ ;  /* 0x0000003d4e397224 */ /* 0x000fe200078e02ff */
[----:B------:R-:W-:Y:S01]  /*72f0*/  I2IP.S8.S32.SAT R120, R49, R48, R120 ;  /* 0x0000003031787239 */ /* 0x000fe20000001478 */
[-C--:B------:R-:W-:Y:S01]  /*7300*/  IMAD R59, R83, R82.reuse, R59 ;  /* 0x00000052533b7224 */ /* 0x080fe200078e023b */
[----:B------:R-:W-:Y:S01]  /*7310*/  PRMT R83, R111, 0x8880, RZ ;  /* 0x000088806f537816 */ /* 0x000fe200000000ff */
[-C--:B------:R-:W-:Y:S01]  /*7320*/  IMAD R56, R85, R82.reuse, R56 ;  /* 0x0000005255387224 */ /* 0x080fe200078e0238 */
[----:B------:R-:W-:Y:S01]  /*7330*/  SHF.R.S32.HI R81, RZ, 0x18, R110 ;  /* 0x00000018ff517819 */ /* 0x000fe2000001146e */
[----:B------:R-:W-:Y:S01]  /*7340*/  IMAD R57, R84, R82, R57 ;  /* 0x0000005254397224 */ /* 0x000fe200078e0239 */
[----:B------:R-:W-:Y:S01]  /*7350*/  I2IP.S8.S32.SAT R121, R59, R54, RZ ;  /* 0x000000363b797239 */ /* 0x000fe200000014ff */
[C---:B------:R-:W-:Y:S01]  /*7360*/  IMAD R58, R78.reuse, R62, RZ ;  /* 0x0000003e4e3a7224 */ /* 0x040fe200078e02ff */
[C---:B------:R-:W-:Y:S01]  /*7370*/  SHF.L.U32 R85, R111.reuse, 0x8, RZ ;  /* 0x000000086f557819 */ /* 0x040fe200000006ff */
[----:B------:R-:W-:Y:S01]  /*7380*/  IMAD.U32 R84, R111, 0x10000, RZ ;  /* 0x000100006f547824 */ /* 0x000fe200078e00ff */
[----:B------:R-:W-:Y:S01]  /*7390*/  I2IP.S8.S32.SAT R121, R53, R52, R121 ;  /* 0x0000003435797239 */ /* 0x000fe20000001479 */
[C---:B------:R-:W-:Y:S01]  /*73a0*/  IMAD R63, R78.reuse, R63, RZ ;  /* 0x0000003f4e3f7224 */ /* 0x040fe200078e02ff */
[----:B------:R-:W-:Y:S01]  /*73b0*/  SHF.R.S32.HI R85, RZ, 0x18, R85 ;  /* 0x00000018ff557819 */ /* 0x000fe20000011455 */
[C---:B------:R-:W-:Y:S01]  /*73c0*/  IMAD R60, R78.reuse, R64, RZ ;  /* 0x000000404e3c7224 */ /* 0x040fe200078e02ff */
[----:B------:R-:W-:Y:S01]  /*73d0*/  SHF.R.S32.HI R84, RZ, 0x18, R84 ;  /* 0x00000018ff547819 */ /* 0x000fe20000011454 */
[-C--:B------:R-:W-:Y:S02]  /*73e0*/  IMAD R58, R87, R82.reuse, R58 ;  /* 0x00000052573a7224 */ /* 0x080fe400078e023a */
[C---:B------:R-:W-:Y:S02]  /*73f0*/  IMAD R61, R78.reuse, R65, RZ ;  /* 0x000000414e3d7224 */ /* 0x040fe400078e02ff */
[-C--:B------:R-:W-:Y:S02]  /*7400*/  IMAD R63, R81, R82.reuse, R63 ;  /* 0x00000052513f7224 */ /* 0x080fe400078e023f */
[----:B------:R-:W-:Y:S02]  /*7410*/  IMAD R60, R83, R82, R60 ;  /* 0x00000052533c7224 */ /* 0x000fe400078e023c */
[----:B------:R-:W-:Y:S01]  /*7420*/  IMAD R62, R78, R66, RZ ;  /* 0x000000424e3e7224 */ /* 0x000fe200078e02ff */
[----:B------:R-:W-:Y:S01]  /*7430*/  I2IP.S8.S32.SAT R122, R63, R58, RZ ;  /* 0x0000003a3f7a7239 */ /* 0x000fe200000014ff */
[----:B------:R-:W-:Y:S02]  /*7440*/  IMAD R61, R84, R82, R61 ;  /* 0x00000052543d7224 */ /* 0x000fe400078e023d */
[----:B------:R-:W-:Y:S01]  /*7450*/  IMAD R67, R78, R67, RZ ;  /* 0x000000434e437224 */ /* 0x000fe200078e02ff */
[----:B------:R-:W-:Y:S01]  /*7460*/  I2IP.S8.S32.SAT R122, R57, R56, R122 ;  /* 0x00000038397a7239 */ /* 0x000fe2000000147a */
[-C--:B------:R-:W-:Y:S02]  /*7470*/  IMAD R62, R85, R82.reuse, R62 ;  /* 0x00000052553e7224 */ /* 0x080fe400078e023e */
[----:B------:R-:W-:Y:S05]  /*7480*/  IMAD R67, R86, R82, R67 ;  /* 0x0000005256437224 */ /* 0x000fea00078e0243 */
[----:B------:R-:W-:Y:S04]  /*7490*/  I2IP.S8.S32.SAT R123, R67, R62, RZ ;  /* 0x0000003e437b7239 */ /* 0x000fe800000014ff */
[----:B------:R-:W-:Y:S05]  /*74a0*/  I2IP.S8.S32.SAT R123, R61, R60, R123 ;  /* 0x0000003c3d7b7239 */ /* 0x000fea000000147b */
[----:B------:R1:W-:Y:S01]  /*74b0*/  STS.128 [R173+0x4200], R120 ;  /* 0x00420078ad007388 */ /* 0x0003e20000000c00 */
[----:B------:R-:W-:Y:S01]  /*74c0*/  @!PT LDS RZ, [RZ] ;  /* 0x00000000fffff984 */ /* 0x000fe20000000800 */
[----:B------:R-:W-:Y:S01]  /*74d0*/  @!PT LDS RZ, [RZ] ;  /* 0x00000000fffff984 */ /* 0x000fe20000000800 */
[----:B------:R-:W-:Y:S01]  /*74e0*/  @!PT LDS RZ, [RZ] ;  /* 0x00000000fffff984 */ /* 0x000fe20000000800 */
[----:B------:R-:W-:Y:S01]  /*74f0*/  @!PT LDS RZ, [RZ] ;  /* 0x00000000fffff984 */ /* 0x000fe20000000800 */
[----:B------:R2:W-:Y:S07]  /*7500*/  MEMBAR.ALL.CTA ;  /* 0x0000000000007992 */ /* 0x0005ee0000008000 */
[----:B--2---:R-:W2:Y:S02]  /*7510*/  FENCE.VIEW.ASYNC.S ;  /* 0x00000000000073c6 */ /* 0x004ea40000000000 */
[----:B--2---:R-:W-:Y:S06]  /*7520*/  BAR.SYNC.DEFER_BLOCKING 0x1, 0x80 ;  /* 0x0042000000007b1d */ /* 0x004fec0000010000 */
[----:B------:R-:W-:Y:S05]  /*7530*/  @P0 BRA `(.L_x_117) ;  /* 0x0000000000280947 */ /* 0x000fea0003800000 */
[----:B------:R-:W-:Y:S02]  /*7540*/  UIADD3 UR4, UPT, UPT, UR49, 0x4200, URZ ;  /* 0x0000420031047890 */ /* 0x000fe4000fffe0ff */
[----:B------:R-:W-:Y:S01]  /*7550*/  UIADD3 UR6, UP0, UPT, UR52, 0x680, URZ ;  /* 0x0000068034067890 */ /* 0x000fe2000ff1e0ff */
[----:B------:R-:W-:Y:S03]  /*7560*/  UMOV UR43, UR36 ;  /* 0x00000024002b7c82 */ /* 0x000fe60008000000 */
[----:B------:R-:W-:Y:S01]  /*7570*/  MOV R168, UR4 ;  /* 0x0000000400a87c02 */ /* 0x000fe20008000f00 */
[----:B------:R-:W-:Y:S03]  /*7580*/  UIADD3.X UR7, UPT, UPT, URZ, UR53, URZ, UP0, !UPT ;  /* 0x00000035ff077290 */ /* 0x000fe600087fe4ff */
[----:B------:R-:W-:Y:S11]  /*7590*/  R2UR UR40, R168 ;  /* 0x00000000a82872ca */ /* 0x000ff600000e0000 */
[----:B------:R-:W-:Y:S02]  /*75a0*/  @!UPT UIADD3 URZ, UPT, UPT, URZ, URZ, URZ ;  /* 0x000000fffffff290 */ /* 0x000fe4000fffe0ff */
[----:B------:R2:W-:Y:S01]  /*75b0*/  UTMASTG.3D [UR40], [UR6] ;  /* 0x00000028060073b5 */ /* 0x0005e20008010000 */
[----:B------:R0:W-:Y:S01]  /*75c0*/  UTMACMDFLUSH ;  /* 0x00000000000079b7 */ /* 0x0001e20000000000 */
[----:B--2---:R-:W-:Y:S04]  /*75d0*/  DEPBAR.LE SB0, 0x1 ;  /* 0x000080400000791a */ /* 0x004fe80000000000 */
.L_x_117:
[----:B------:R-:W-:Y:S05]  /*75e0*/  BSYNC.RECONVERGENT B0 ;  /* 0x0000000000007941 */ /* 0x000fea0003800200 */
.L_x_116:
[----:B------:R-:W-:Y:S06]  /*75f0*/  BAR.SYNC.DEFER_BLOCKING 0x1, 0x80 ;  /* 0x0042000000007b1d */ /* 0x000fec0000010000 */
[----:B------:R-:W2:Y:S01]  /*7600*/  @P6 SYNCS.PHASECHK.TRANS64.TRYWAIT P0, [R124+URZ+0x80], R125 ;  /* 0x0000807d7c0065a7 */ /* 0x000ea200080011ff */
[----:B------:R-:W-:Y:S01]  /*7610*/  BSSY B1, `(.L_x_118) ;  /* 0x0000023000017945 */ /* 0x000fe20003800000 */
[----:B--2---:R-:W-:Y:S03]  /*7620*/  @P6 SEL R116, RZ, 0x1, !P0 ;  /* 0x00000001ff746807 */ /* 0x004fe60004000000 */
[----:B------:R-:W-:Y:S05]  /*7630*/  @!P6 BRA `(.L_x_119) ;  /* 0x000000000080e947 */ /* 0x000fea0003800000 */
[----:B------:R-:W-:Y:S01]  /*7640*/  ISETP.NE.AND P1, PT, R117, RZ, PT ;  /* 0x000000ff7500720c */ /* 0x000fe20003f25270 */
[----:B------:R-:W-:Y:S01]  /*7650*/  BSSY B0, `(.L_x_120) ;  /* 0x000000a000007945 */ /* 0x000fe20003800000 */
[----:B------:R-:W-:Y:S11]  /*7660*/  ISETP.NE.AND P0, PT, R116, RZ, PT ;  /* 0x000000ff7400720c */ /* 0x000ff60003f05270 */
[----:B------:R-:W-:Y:S04]  /*7670*/  @P1 IMAD R119, R162, 0x2000, R119 ;  /* 0x00002000a2771824 */ /* 0x000fe800078e0277 */
[--C-:B------:R-:W-:Y:S01]  /*7680*/  @P1 IMAD.IADD R118, R118, 0x1, R119.reuse ;  /* 0x0000000176761824 */ /* 0x100fe200078e0277 */
[----:B------:R-:W-:Y:S01]  /*7690*/  @P1 IADD3 R2, PT, PT, R167, R119, RZ ;  /* 0x00000077a7021210 */ /* 0x000fe20007ffe0ff */
[----:B------:R-:W-:Y:S01]  /*76a0*/  @P1 IMAD.IADD R0, R166, 0x1, R119 ;  /* 0x00000001a6001824 */ /* 0x000fe200078e0277 */
[----:B------:R-:W-:Y:S06]  /*76b0*/  @P0 BRA `(.L_x_121) ;  /* 0x00000000000c0947 */ /* 0x000fec0003800000 */
[----:B------:R-:W-:Y:S04]  /*76c0*/  SHF.L.U32 R3, R161, 0x1f, RZ ;  /* 0x0000001fa1037819 */ /* 0x000fe800000006ff */
[----:B------:R-:W2:Y:S02]  /*76d0*/  SYNCS.PHASECHK.TRANS64.TRYWAIT P0, [R124+URZ+0x80], R3 ;  /* 0x000080037c0075a7 */ /* 0x000ea400080011ff */
[----:B--2---:R-:W-:Y:S05]  /*76e0*/  @!P0 BRA `(.L_x_122) ;  /* 0x0000002000a08947 */ /* 0x004fea0003800000 */
.L_x_121:
[----:B------:R-:W-:Y:S05]  /*76f0*/  BSYNC B0 ;  /* 0x0000000000007941 */ /* 0x000fea0003800000 */
.L_x_120:
[----:B------:R-:W-:Y:S01]  /*7700*/  ISETP.NE.AND P0, PT, R117, RZ, PT ;  /* 0x000000ff7500720c */ /* 0x000fe20003f05270 */
[----:B--2---:R-:W-:Y:S02]  /*7710*/  VIADD R124, R124, 0x90 ;  /* 0x000000907c7c7836 */ /* 0x004fe40000000000 */
[----:B------:R-:W-:Y:S02]  /*7720*/  IMAD.U32 R3, RZ, RZ, UR37 ;  /* 0x00000025ff037e24 */ /* 0x000fe4000f8e00ff */
[----:B------:R-:W-:Y:S03]  /*7730*/  VIADD R162, R162, 0x1 ;  /* 0x00000001a2a27836 */ /* 0x000fe60000000000 */
[----:B------:R-:W-:Y:S05]  /*7740*/  PRMT R3, R3, 0x654, R124 ;  /* 0x0000065403037816 */ /* 0x000fea000000007c */
[----:B------:R2:W3:Y:S04]  /*7750*/  @P0 LDS.128 R88, [R119+0x200] ;  /* 0x0002000077580984 */ /* 0x0004e80000000c00 */
[----:B------:R2:W4:Y:S04]  /*7760*/  @P0 LDS.128 R96, [R2+0x200] ;  /* 0x0002000002600984 */ /* 0x0005280000000c00 */
        /* <DEDUP_REMOVED lines=9> */
[----:B------:R-:W-:Y:S02]  /*7800*/  SEL R4, RZ, 0x1, P0 ;  /* 0x00000001ff047807 */ /* 0x000fe40000000000 */
[----:B------:R-:W-:Y:S02]  /*7810*/  SEL R162, R162, RZ, P0 ;  /* 0x000000ffa2a27207 */ /* 0x000fe40000000000 */
[----:B------:R-:W-:Y:S01]  /*7820*/  LOP3.LUT R161, R161, R4, RZ, 0x3c, !PT ;  /* 0x00000004a1a17212 */ /* 0x000fe200078e3cff */
[----:B-----5:R2:W-:Y:S06]  /*7830*/  SYNCS.ARRIVE.TRANS64.RED.A1T0 RZ, [R3+URZ], RZ ;  /* 0x000000ff03ff79a7 */ /* 0x0205ec00081004ff */
.L_x_119:
[----:B------:R-:W-:Y:S05]  /*7840*/  BSYNC B1 ;  /* 0x0000000000017941 */ /* 0x000fea0003800000 */
.L_x_118:
[----:B--2---:R-:W-:Y:S05]  /*7850*/  VIADD R3, R80, 0x40 ;  /* 0x0000004050037836 */ /* 0x004fea0000000000 */
[----:B------:R-:W-:Y:S04]  /*7860*/  SHF.R.U32.HI R3, RZ, 0x15, R3 ;  /* 0x00000015ff037819 */ /* 0x000fe80000011603 */
[----:B------:R-:W-:Y:S11]  /*7870*/  LOP3.LUT P0, RZ, R3, 0x3, R156, 0x48, !PT ;  /* 0x0000000303ff7812 */ /* 0x000ff6000780489c */
[----:B------:R-:W-:Y:S02]  /*7880*/  @!UPT UIADD3 URZ, UPT, UPT, URZ, URZ, URZ ;  /* 0x000000fffffff290 */ /* 0x000fe4000fffe0ff */
[----:B------:R-:W-:Y:S05]  /*7890*/  @!P0 BRA `(.L_x_123) ;  /* 0x0000000000408947 */ /* 0x000fea0003800000 */
[----:B------:R-:W2:Y:S01]  /*78a0*/  LDCU.64 UR8, c[0x4][0x70] ;  /* 0x01000e00ff0877ac */ /* 0x000ea20008000a00 */
[----:B------:R-:W-:Y:S01]  /*78b0*/  MOV R3, 0x0 ;  /* 0x0000000000037802 */ /* 0x000fe20000000f00 */
[----:B------:R-:W-:Y:S02]  /*78c0*/  HFMA2 R12, -RZ, RZ, 0, 5.9604644775390625e-08 ;  /* 0x00000001ff0c7431 */ /* 0x000fe400000001ff */
[----:B------:R-:W-:Y:S02]  /*78d0*/  IMAD.MOV.U32 R8, RZ, RZ, 0x192 ;  /* 0x00000192ff087424 */ /* 0x000fe400078e00ff */
[----:B------:R-:W-:Y:S01]  /*78e0*/  IMAD.MOV.U32 R13, RZ, RZ, RZ ;  /* 0x000000ffff0d7224 */ /* 0x000fe200078e00ff */
[----:B------:R-:W5:Y:S01]  /*78f0*/  LDCU.64 UR6, c[0x4][0x78] ;  /* 0x01000f00ff0677ac */ /* 0x000f620008000a00 */
[----:B------:R-:W1:Y:S01]  /*7900*/  LDC.64 R2, c[0x4][R3] ;  /* 0x0100000003027b82 */ /* 0x000e620000000a00 */
[----:B------:R-:W3:Y:S01]  /*7910*/  LDCU.64 UR4, c[0x4][0x10] ;  /* 0x01000200ff0477ac */ /* 0x000ee20008000a00 */
[----:B--2---:R-:W-:Y:S01]  /*7920*/  MOV R5, UR9 ;  /* 0x0000000900057c02 */ /* 0x004fe20008000f00 */
[----:B------:R-:W-:Y:S01]  /*7930*/  IMAD.U32 R4, RZ, RZ, UR8 ;  /* 0x00000008ff047e24 */ /* 0x000fe2000f8e00ff */
[----:B-----5:R-:W-:Y:S01]  /*7940*/  MOV R7, UR7 ;  /* 0x0000000700077c02 */ /* 0x020fe20008000f00 */
[----:B------:R-:W-:Y:S01]  /*7950*/  IMAD.U32 R6, RZ, RZ, UR6 ;  /* 0x00000006ff067e24 */ /* 0x000fe2000f8e00ff */
[----:B---3--:R-:W-:Y:S01]  /*7960*/  MOV R11, UR5 ;  /* 0x00000005000b7c02 */ /* 0x008fe20008000f00 */
[----:B------:R-:W-:Y:S02]  /*7970*/  IMAD.U32 R10, RZ, RZ, UR4 ;  /* 0x00000004ff0a7e24 */ /* 0x000fe4000f8e00ff */
[----:B------:R-:W-:Y:S07]  /*7980*/  LEPC R20, `(.L_x_123) ;  /* 0x000000001014794e */ /* 0x000fee0000000000 */
[----:B-1--4-:R-:W-:Y:S05]  /*7990*/  CALL.ABS.NOINC R2 ;  /* 0x0000000002007343 */ /* 0x012fea0003c00000 */
.L_x_123:
[----:B------:R-:W-:Y:S01]  /*79a0*/  ISETP.NE.AND P0, PT, R169, RZ, PT ;  /* 0x000000ffa900720c */ /* 0x000fe20003f05270 */
[----:B------:R-:W-:Y:S05]  /*79b0*/  WARPSYNC.ALL ;  /* 0x0000000000007948 */ /* 0x000fea0003800000 */
[----:B------:R-:W-:Y:S01]  /*79c0*/  R2UR UR4, R80 ;  /* 0x00000000500472ca */ /* 0x000fe200000e0000 */
[----:B---3--:R-:W-:Y:S01]  /*79d0*/  IMAD.U32 R141, R90, 0x10000, RZ ;  /* 0x000100005a8d7824 */ /* 0x008fe200078e00ff */
[C---:B------:R-:W-:Y:S01]  /*79e0*/  SHF.L.U32 R83, R88.reuse, 0x10, RZ ;  /* 0x0000001058537819 */ /* 0x040fe200000006ff */
[----:B----4-:R-:W-:Y:S01]  /*79f0*/  IMAD.U32 R126, R99, 0x10000, RZ ;  /* 0x00010000637e7824 */ /* 0x010fe200078e00ff */
[----:B------:R-:W-:Y:S01]  /*7a00*/  PRMT R81, R88, 0x8880, RZ ;  /* 0x0000888058517816 */ /* 0x000fe200000000ff */
[----:B-1----:R-:W-:Y:S01]  /*7a10*/  IMAD.U32 R115, R108, 0x10000, RZ ;  /* 0x000100006c737824 */ /* 0x002fe200078e00ff */
[----:B------:R-:W-:Y:S01]  /*7a20*/  SHF.L.U32 R84, R88, 0x8, RZ ;  /* 0x0000000858547819 */ /* 0x000fe200000006ff */
[----:B------:R-:W-:Y:S01]  /*7a30*/  IMAD.SHL.U32 R134, R96, 0x100, RZ ;  /* 0x0000010060867824 */ /* 0x000fe200078e00ff */
[----:B------:R-:W-:Y:S01]  /*7a40*/  SHF.R.S32.HI R83, RZ, 0x18, R83 ;  /* 0x00000018ff537819 */ /* 0x000fe20000011453 */
[----:B------:R-:W-:Y:S01]  /*7a50*/  IMAD.SHL.U32 R119, R105, 0x100, RZ ;  /* 0x0000010069777824 */ /* 0x000fe200078e00ff */
[----:B------:R-:W-:Y:S01]  /*7a60*/  SHF.R.S32.HI R84, RZ, 0x18, R84 ;  /* 0x00000018ff547819 */ /* 0x000fe20000011454 */
[----:B------:R-:W-:Y:S01]  /*7a70*/  IMAD.SHL.U32 R92, R110, 0x100, RZ ;  /* 0x000001006e5c7824 */ /* 0x000fe200078e00ff */
[----:B------:R-:W-:Y:S01]  /*7a80*/  SHF.R.S32.HI R85, RZ, 0x18, R88 ;  /* 0x00000018ff557819 */ /* 0x000fe20000011458 */
[----:B------:R-:W1:Y:S01]  /*7a90*/  LDTM.x64 R4, tmem[UR4+0x40] ;  /* 0x00004004000479ee */ /* 0x000e620008340000 */
[----:B------:R-:W-:Y:S01]  /*7aa0*/  PRMT R145, R89, 0x8880, RZ ;  /* 0x0000888059917816 */ /* 0x000fe200000000ff */
[----:B------:R-:W-:Y:S01]  /*7ab0*/  NOP ;  /* 0x0000000000007918 */ /* 0x000fe20000000000 */
[----:B------:R-:W-:Y:S01]  /*7ac0*/  IADD3 R171, PT, PT, R171, 0xf0, RZ ;  /* 0x000000f0abab7810 */ /* 0x000fe20007ffe0ff */
[----:B------:R-:W-:Y:S01]  /*7ad0*/  BSSY.RECONVERGENT B0, `(.L_x_124) ;  /* 0x000011b000007945 */ /* 0x000fe20003800200 */
[----:B------:R-:W-:Y:S02]  /*7ae0*/  PRMT R102, R109, 0x8880, RZ ;  /* 0x000088806d667816 */ /* 0x000fe400000000ff */
[----:B------:R-:W-:Y:S02]  /*7af0*/  LOP3.LUT R171, R171, 0xfefffff8, RZ, 0xc0, !PT ;  /* 0xfefffff8abab7812 */ /* 0x000fe400078ec0ff */
[C---:B------:R-:W-:Y:S02]  /*7b00*/  SHF.L.U32 R100, R109.reuse, 0x10, RZ ;  /* 0x000000106d647819 */ /* 0x040fe400000006ff */
[----:B-1----:R1:W-:Y:S01]  /*7b10*/  SYNCS.ARRIVE.TRANS64.RED.A1T0 RZ, [R171+URZ], RZ ;  /* 0x000000ffabff79a7 */ /* 0x0023e200081004ff */
[C---:B------:R-:W-:Y:S02]  /*7b20*/  PRMT R130, R98.reuse, 0x8880, RZ ;  /* 0x0000888062827816 */ /* 0x040fe400000000ff */
[C---:B------:R-:W-:Y:S02]  /*7b30*/  SHF.L.U32 R129, R98.reuse, 0x10, RZ ;  /* 0x0000001062817819 */ /* 0x040fe400000006ff */
[----:B------:R-:W-:Y:S02]  /*7b40*/  SHF.L.U32 R128, R98, 0x8, RZ ;  /* 0x0000000862807819 */ /* 0x000fe400000006ff */
[----:B------:R-:W-:Y:S02]  /*7b50*/  SHF.R.S32.HI R95, RZ, 0x18, R98 ;  /* 0x00000018ff5f7819 */ /* 0x000fe40000011462 */
[----:B------:R-:W-:Y:S02]  /*7b60*/  SHF.L.U32 R98, R109, 0x8, RZ ;  /* 0x000000086d627819 */ /* 0x000fe400000006ff */
[----:B------:R-:W-:Y:S01]  /*7b70*/  SHF.L.U32 R144, R89, 0x10, RZ ;  /* 0x0000001059907819 */ /* 0x000fe200000006ff */
[----:B------:R-:W-:Y:S01]  /*7b80*/  IMAD R0, R78, R4, RZ ;  /* 0x000000044e007224 */ /* 0x000fe200078e02ff */
[----:B------:R-:W-:Y:S01]  /*7b90*/  PRMT R142, R90, 0x8880, RZ ;  /* 0x000088805a8e7816 */ /* 0x000fe200000000ff */
[C---:B------:R-:W-:Y:S01]  /*7ba0*/  IMAD R2, R78.reuse, R5, RZ ;  /* 0x000000054e027224 */ /* 0x040fe200078e02ff */
[----:B------:R-:W-:Y:S01]  /*7bb0*/  SHF.R.S32.HI R4, RZ, 0x18, R144 ;  /* 0x00000018ff047819 */ /* 0x000fe20000011490 */
[C---:B------:R-:W-:Y:S01]  /*7bc0*/  IMAD R3, R78.reuse, R6, RZ ;  /* 0x000000064e037224 */ /* 0x040fe200078e02ff */
[----:B------:R-:W-:Y:S01]  /*7bd0*/  SHF.R.S32.HI R86, RZ, 0x18, R89 ;  /* 0x00000018ff567819 */ /* 0x000fe20000011459 */
[-C--:B------:R-:W-:Y:S01]  /*7be0*/  IMAD R0, R81, R82.reuse, R0 ;  /* 0x0000005251007224 */ /* 0x080fe200078e0200 */
[----:B------:R-:W-:Y:S01]  /*7bf0*/  PRMT R139, R91, 0x8880, RZ ;  /* 0x000088805b8b7816 */ /* 0x000fe200000000ff */
[----:B------:R-:W-:Y:S01]  /*7c00*/  IMAD R7, R78, R7, RZ ;  /* 0x000000074e077224 */ /* 0x000fe200078e02ff */
[----:B------:R-:W-:Y:S01]  /*7c10*/  SHF.R.S32.HI R87, RZ, 0x18, R90 ;  /* 0x00000018ff577819 */ /* 0x000fe2000001145a */
[-C--:B------:R-:W-:Y:S01]  /*7c20*/  IMAD R2, R83, R82.reuse, R2 ;  /* 0x0000005253027224 */ /* 0x080fe200078e0202 */
[----:B------:R-:W-:Y:S01]  /*7c30*/  SHF.R.S32.HI R83, RZ, 0x18, R109 ;  /* 0x00000018ff537819 */ /* 0x000fe2000001146d */
[-C--:B------:R-:W-:Y:S01]  /*7c40*/  IMAD R3, R84, R82.reuse, R3 ;  /* 0x0000005254037224 */ /* 0x080fe200078e0203 */
[----:B------:R-:W-:Y:S01]  /*7c50*/  SHF.L.U32 R138, R91, 0x10, RZ ;  /* 0x000000105b8a7819 */ /* 0x000fe200000006ff */
[----:B------:R-:W-:Y:S01]  /*7c60*/  IMAD R7, R85, R82, R7 ;  /* 0x0000005255077224 */ /* 0x000fe200078e0207 */
[----:B------:R-:W-:Y:S01]  /*7c70*/  PRMT R136, R96, 0x8880, RZ ;  /* 0x0000888060887816 */ /* 0x000fe200000000ff */
[----:B------:R-:W-:Y:S01]  /*7c80*/  IMAD R8, R78, R8, RZ ;  /* 0x000000084e087224 */ /* 0x000fe200078e02ff */
[----:B------:R-:W-:Y:S01]  /*7c90*/  SHF.L.U32 R135, R96, 0x10, RZ ;  /* 0x0000001060877819 */ /* 0x000fe200000006ff */
[C---:B------:R-:W-:Y:S01]  /*7ca0*/  IMAD R9, R78.reuse, R9, RZ ;  /* 0x000000094e097224 */ /* 0x040fe200078e02ff */
[----:B------:R-:W-:Y:S01]  /*7cb0*/  I2IP.S8.S32.SAT R109, R7, R3, RZ ;  /* 0x00000003076d7239 */ /* 0x000fe200000014ff */
[C---:B------:R-:W-:Y:S01]  /*7cc0*/  IMAD R10, R78.reuse, R10, RZ ;  /* 0x0000000a4e0a7224 */ /* 0x040fe200078e02ff */
[----:B------:R-:W-:Y:S01]  /*7cd0*/  MOV R3, R145 ;  /* 0x0000009100037202 */ /* 0x000fe20000000f00 */
[C---:B------:R-:W-:Y:S01]  /*7ce0*/  IMAD R7, R78.reuse, R20, RZ ;  /* 0x000000144e077224 */ /* 0x040fe200078e02ff */
[C---:B------:R-:W-:Y:S01]  /*7cf0*/  PRMT R133, R97.reuse, 0x8880, RZ ;  /* 0x0000888061857816 */ /* 0x040fe200000000ff */
[----:B------:R-:W-:Y:S01]  /*7d00*/  IMAD R11, R78, R11, RZ ;  /* 0x0000000b4e0b7224 */ /* 0x000fe200078e02ff */
[----:B------:R-:W-:Y:S01]  /*7d10*/  SHF.L.U32 R132, R97, 0x10, RZ ;  /* 0x0000001061847819 */ /* 0x000fe200000006ff */
[----:B------:R-:W-:Y:S01]  /*7d20*/  IMAD R8, R3, R82, R8 ;  /* 0x0000005203087224 */ /* 0x000fe200078e0208 */
[----:B------:R-:W-:Y:S01]  /*7d30*/  MOV R3, R142 ;  /* 0x0000008e00037202 */ /* 0x000fe20000000f00 */
[----:B------:R-:W-:Y:S01]  /*7d40*/  IMAD R9, R4, R82, R9 ;  /* 0x0000005204097224 */ /* 0x000fe200078e0209 */
[----:B------:R-:W-:Y:S01]  /*7d50*/  SHF.R.S32.HI R4, RZ, 0x18, R141 ;  /* 0x00000018ff047819 */ /* 0x000fe2000001148d */
[C---:B------:R-:W-:Y:S01]  /*7d60*/  IMAD R20, R78.reuse, R25, RZ ;  /* 0x000000194e147224 */ /* 0x040fe200078e02ff */
[----:B------:R-:W-:Y:S01]  /*7d70*/  SHF.R.S32.HI R93, RZ, 0x18, R97 ;  /* 0x00000018ff5d7819 */ /* 0x000fe20000011461 */
[C---:B------:R-:W-:Y:S01]  /*7d80*/  IMAD R25, R78.reuse, R30, RZ ;  /* 0x0000001e4e197224 */ /* 0x040fe200078e02ff */
[----:B------:R-:W-:Y:S01]  /*7d90*/  PRMT R127, R99, 0x8880, RZ ;  /* 0x00008880637f7816 */ /* 0x000fe200000000ff */
[----:B------:R-:W-:Y:S01]  /*7da0*/  IMAD R12, R78, R12, RZ ;  /* 0x0000000c4e0c7224 */ /* 0x000fe200078e02ff */
[----:B------:R-:W-:Y:S01]  /*7db0*/  PRMT R124, R104, 0x8880, RZ ;  /* 0x00008880687c7816 */ /* 0x000fe200000000ff */
[----:B------:R-:W-:Y:S01]  /*7dc0*/  IMAD R6, R78, R19, RZ ;  /* 0x000000134e067224 */ /* 0x000fe200078e02ff */
[----:B------:R-:W-:Y:S01]  /*7dd0*/  SHF.L.U32 R123, R104, 0x10, RZ ;  /* 0x00000010687b7819 */ /* 0x000fe200000006ff */
[C---:B------:R-:W-:Y:S01]  /*7de0*/  IMAD R30, R78.reuse, R35, RZ ;  /* 0x000000234e1e7224 */ /* 0x040fe200078e02ff */
[C---:B------:R-:W-:Y:S01]  /*7df0*/  PRMT R121, R105.reuse, 0x8880, RZ ;  /* 0x0000888069797816 */ /* 0x040fe200000000ff */
[C---:B------:R-:W-:Y:S01]  /*7e00*/  IMAD R19, R78.reuse, R24, RZ ;  /* 0x000000184e137224 */ /* 0x040fe200078e02ff */
[----:B------:R-:W-:Y:S01]  /*7e10*/  SHF.L.U32 R120, R105, 0x10, RZ ;  /* 0x0000001069787819 */ /* 0x000fe200000006ff */
[----:B------:R-:W-:Y:S01]  /*7e20*/  IMAD R35, R78, R40, RZ ;  /* 0x000000284e237224 */ /* 0x000fe200078e02ff */
[----:B------:R-:W-:Y:S01]  /*7e30*/  PRMT R118, R106, 0x8880, RZ ;  /* 0x000088806a767816 */ /* 0x000fe200000000ff */
[C---:B------:R-:W-:Y:S01]  /*7e40*/  IMAD R13, R78.reuse, R13, RZ ;  /* 0x0000000d4e0d7224 */ /* 0x040fe200078e02ff */
[----:B------:R-:W-:Y:S01]  /*7e50*/  SHF.R.S32.HI R101, RZ, 0x18, R105 ;  /* 0x00000018ff657819 */ /* 0x000fe20000011469 */
[----:B------:R-:W-:Y:S01]  /*7e60*/  IMAD R24, R78, R29, RZ ;  /* 0x0000001d4e187224 */ /* 0x000fe200078e02ff */
[----:B------:R-:W-:Y:S01]  /*7e70*/  SHF.L.U32 R116, R106, 0x10, RZ ;  /* 0x000000106a747819 */ /* 0x000fe200000006ff */
[C---:B------:R-:W-:Y:S01]  /*7e80*/  IMAD R40, R78.reuse, R45, RZ ;  /* 0x0000002d4e287224 */ /* 0x040fe200078e02ff */
[----:B------:R-:W-:Y:S01]  /*7e90*/  PRMT R112, R107, 0x8880, RZ ;  /* 0x000088806b707816 */ /* 0x000fe200000000ff */
[C---:B------:R-:W-:Y:S01]  /*7ea0*/  IMAD R29, R78.reuse, R34, RZ ;  /* 0x000000224e1d7224 */ /* 0x040fe200078e02ff */
[----:B------:R-:W-:Y:S01]  /*7eb0*/  SHF.R.S32.HI R103, RZ, 0x18, R106 ;  /* 0x00000018ff677819 */ /* 0x000fe2000001146a */
[----:B------:R-:W-:Y:S01]  /*7ec0*/  IMAD R45, R78, R50, RZ ;  /* 0x000000324e2d7224 */ /* 0x000fe200078e02ff */
[----:B------:R-:W-:Y:S01]  /*7ed0*/  PRMT R117, R108, 0x8880, RZ ;  /* 0x000088806c757816 */ /* 0x000fe200000000ff */
[C---:B------:R-:W-:Y:S01]  /*7ee0*/  IMAD R14, R78.reuse, R14, RZ ;  /* 0x0000000e4e0e7224 */ /* 0x040fe200078e02ff */
[----:B------:R-:W-:Y:S01]  /*7ef0*/  SHF.R.S32.HI R105, RZ, 0x18, R107 ;  /* 0x00000018ff697819 */ /* 0x000fe2000001146b */
[C---:B------:R-:W-:Y:S01]  /*7f00*/  IMAD R34, R78.reuse, R39, RZ ;  /* 0x000000274e227224 */ /* 0x040fe200078e02ff */
[----:B------:R-:W-:Y:S01]  /*7f10*/  SHF.R.S32.HI R81, RZ, 0x18, R108 ;  /* 0x00000018ff517819 */ /* 0x000fe2000001146c */
[----:B------:R-:W-:Y:S01]  /*7f20*/  IMAD R50, R78, R55, RZ ;  /* 0x000000374e327224 */ /* 0x000fe200078e02ff */
[----:B------:R-:W-:Y:S01]  /*7f30*/  SHF.L.U32 R94, R110, 0x10, RZ ;  /* 0x000000106e5e7819 */ /* 0x000fe200000006ff */
[C---:B------:R-:W-:Y:S01]  /*7f40*/  IMAD R39, R78.reuse, R44, RZ ;  /* 0x0000002c4e277224 */ /* 0x040fe200078e02ff */
[----:B------:R-:W-:Y:S01]  /*7f50*/  SHF.L.U32 R143, R89, 0x8, RZ ;  /* 0x00000008598f7819 */ /* 0x000fe200000006ff */
[C---:B------:R-:W-:Y:S01]  /*7f60*/  IMAD R55, R78.reuse, R60, RZ ;  /* 0x0000003c4e377224 */ /* 0x040fe200078e02ff */
[----:B------:R-:W-:Y:S01]  /*7f70*/  SHF.R.S32.HI R89, RZ, 0x18, R91 ;  /* 0x00000018ff597819 */ /* 0x000fe2000001145b */
[C---:B------:R-:W-:Y:S01]  /*7f80*/  IMAD R15, R78.reuse, R15, RZ ;  /* 0x0000000f4e0f7224 */ /* 0x040fe200078e02ff */
[----:B------:R-:W-:Y:S01]  /*7f90*/  SHF.R.S32.HI R5, RZ, 0x18, R143 ;  /* 0x00000018ff057819 */ /* 0x000fe2000001148f */
[C---:B------:R-:W-:Y:S01]  /*7fa0*/  IMAD R44, R78.reuse, R49, RZ ;  /* 0x000000314e2c7224 */ /* 0x040fe200078e02ff */
[----:B------:R-:W-:Y:S01]  /*7fb0*/  SHF.R.S32.HI R85, RZ, 0x18, R110 ;  /* 0x00000018ff557819 */ /* 0x000fe2000001146e */
[----:B------:R-:W-:Y:S01]  /*7fc0*/  IMAD R60, R78, R65, RZ ;  /* 0x000000414e3c7224 */ /* 0x000fe200078e02ff */
[----:B------:R-:W-:Y:S01]  /*7fd0*/  SHF.L.U32 R140, R90, 0x8, RZ ;  /* 0x000000085a8c7819 */ /* 0x000fe200000006ff */
[-C--:B------:R-:W-:Y:S01]  /*7fe0*/  IMAD R10, R5, R82.reuse, R10 ;  /* 0x00000052050a7224 */ /* 0x080fe200078e020a */
[----:B------:R-:W-:Y:S01]  /*7ff0*/  PRMT R90, R111, 0x8880, RZ ;  /* 0x000088806f5a7816 */ /* 0x000fe200000000ff */
[-C--:B------:R-:W-:Y:S01]  /*8000*/  IMAD R11, R86, R82.reuse, R11 ;  /* 0x00000052560b7224 */ /* 0x080fe200078e020b */
[----:B------:R-:W-:Y:S01]  /*8010*/  SHF.R.S32.HI R5, RZ, 0x18, R140 ;  /* 0x00000018ff057819 */ /* 0x000fe2000001148c */
[-C--:B------:R-:W-:Y:S01]  /*8020*/  IMAD R12, R3, R82.reuse, R12 ;  /* 0x00000052030c7224 */ /* 0x080fe200078e020c */
[----:B------:R-:W-:Y:S01]  /*8030*/  SHF.L.U32 R88, R111, 0x10, RZ ;  /* 0x000000106f587819 */ /* 0x000fe200000006ff */
[----:B------:R-:W-:Y:S01]  /*8040*/  IMAD R13, R4, R82, R13 ;  /* 0x00000052040d7224 */ /* 0x000fe200078e020d */
[----:B------:R-:W-:Y:S01]  /*8050*/  I2IP.S8.S32.SAT R65, R11, R10, RZ ;  /* 0x0000000a0b417239 */ /* 0x000fe200000014ff */
[C---:B------:R-:W-:Y:S01]  /*8060*/  IMAD R49, R78.reuse, R54, RZ ;  /* 0x000000364e317224 */ /* 0x040fe200078e02ff */
[----:B------:R-:W-:Y:S01]  /*8070*/  SHF.L.U32 R137, R91, 0x8, RZ ;  /* 0x000000085b897819 */ /* 0x000fe200000006ff */
[----:B------:R-:W-:Y:S01]  /*8080*/  IMAD R14, R5, R82, R14 ;  /* 0x00000052050e7224 */ /* 0x000fe200078e020e */
[----:B------:R-:W-:Y:S01]  /*8090*/  I2IP.S8.S32.SAT R65, R9, R8, R65 ;  /* 0x0000000809417239 */ /* 0x000fe20000001441 */
[C---:B------:R-:W-:Y:S01]  /*80a0*/  IMAD R3, R78.reuse, R16, RZ ;  /* 0x000000104e037224 */ /* 0x040fe200078e02ff */
[----:B------:R-:W-:Y:S01]  /*80b0*/  SHF.R.S32.HI R11, RZ, 0x18, R138 ;  /* 0x00000018ff0b7819 */ /* 0x000fe2000001148a */
[C---:B------:R-:W-:Y:S01]  /*80c0*/  IMAD R54, R78.reuse, R59, RZ ;  /* 0x0000003b4e367224 */ /* 0x040fe200078e02ff */
[----:B------:R-:W-:Y:S01]  /*80d0*/  SHF.R.S32.HI R9, RZ, 0x18, R135 ;  /* 0x00000018ff097819 */ /* 0x000fe20000011487 */
[----:B------:R-:W-:Y:S01]  /*80e0*/  IMAD.MOV.U32 R10, RZ, RZ, R139 ;  /* 0x000000ffff0a7224 */ /* 0x000fe200078e008b */
[----:B------:R-:W-:Y:S01]  /*80f0*/  SHF.R.S32.HI R8, RZ, 0x18, R134 ;  /* 0x00000018ff087819 */ /* 0x000fe20000011486 */
[----:B------:R-:W-:Y:S01]  /*8100*/  IMAD R59, R78, R64, RZ ;  /* 0x000000404e3b7224 */ /* 0x000fe200078e02ff */
[----:B------:R-:W-:Y:S01]  /*8110*/  I2IP.S8.S32.SAT R64, R2, R0, R109 ;  /* 0x0000000002407239 */ /* 0x000fe2000000146d */
[----:B------:R-:W-:Y:S01]  /*8120*/  IMAD R15, R87, R82, R15 ;  /* 0x00000052570f7224 */ /* 0x000fe200078e020f */
[----:B------:R-:W-:Y:S01]  /*8130*/  MOV R2, R136 ;  /* 0x0000008800027202 */ /* 0x000fe20000000f00 */
[C---:B------:R-:W-:Y:S01]  /*8140*/  IMAD R4, R78.reuse, R17, RZ ;  /* 0x000000114e047224 */ /* 0x040fe200078e02ff */
[----:B------:R-:W-:Y:S01]  /*8150*/  SHF.R.S32.HI R0, RZ, 0x18, R137 ;  /* 0x00000018ff007819 */ /* 0x000fe20000011489 */
[----:B------:R-:W-:Y:S01]  /*8160*/  IMAD R5, R78, R18, RZ ;  /* 0x000000124e057224 */ /* 0x000fe200078e02ff */
[----:B------:R-:W-:Y:S01]  /*8170*/  I2IP.S8.S32.SAT R14, R15, R14, RZ ;  /* 0x0000000e0f0e7239 */ /* 0x000fe200000014ff */
[-C--:B------:R-:W-:Y:S01]  /*8180*/  IMAD R3, R10, R82.reuse, R3 ;  /* 0x000000520a037224 */ /* 0x080fe200078e0203 */
[----:B------:R-:W-:Y:S01]  /*8190*/  SHF.R.S32.HI R91, RZ, 0x18, R96 ;  /* 0x00000018ff5b7819 */ /* 0x000fe20000011460 */
[-C--:B------:R-:W-:Y:S01]  /*81a0*/  IMAD R4, R11, R82.reuse, R4 ;  /* 0x000000520b047224 */ /* 0x080fe200078e0204 */
[----:B------:R-:W-:Y:S01]  /*81b0*/  PRMT R96, R110, 0x8880, RZ ;  /* 0x000088806e607816 */ /* 0x000fe200000000ff */
[-C--:B------:R-:W-:Y:S01]  /*81c0*/  IMAD R5, R0, R82.reuse, R5 ;  /* 0x0000005200057224 */ /* 0x080fe200078e0205 */
[----:B------:R-:W-:Y:S01]  /*81d0*/  MOV R0, R133 ;  /* 0x0000008500007202 */ /* 0x000fe20000000f00 */
[C---:B------:R-:W-:Y:S01]  /*81e0*/  IMAD R16, R78.reuse, R21, RZ ;  /* 0x000000154e107224 */ /* 0x040fe200078e02ff */
[----:B------:R-:W-:Y:S01]  /*81f0*/  SHF.L.U32 R131, R97, 0x8, RZ ;  /* 0x0000000861837819 */ /* 0x000fe200000006ff */
[----:B------:R-:W-:Y:S01]  /*8200*/  IMAD R6, R89, R82, R6 ;  /* 0x0000005259067224 */ /* 0x000fe200078e0206 */
[----:B------:R-:W-:Y:S01]  /*8210*/  SHF.R.S32.HI R97, RZ, 0x18, R99 ;  /* 0x00000018ff617819 */ /* 0x000fe20000011463 */
[----:B------:R-:W-:Y:S01]  /*8220*/  IMAD R17, R78, R22, RZ ;  /* 0x000000164e117224 */ /* 0x000fe200078e02ff */
[----:B------:R-:W-:Y:S01]  /*8230*/  SHF.L.U32 R125, R99, 0x8, RZ ;  /* 0x00000008637d7819 */ /* 0x000fe200000006ff */
[-C--:B------:R-:W-:Y:S01]  /*8240*/  IMAD R7, R2, R82.reuse, R7 ;  /* 0x0000005202077224 */ /* 0x080fe200078e0207 */
[----:B------:R-:W-:Y:S01]  /*8250*/  I2IP.S8.S32.SAT R5, R6, R5, RZ ;  /* 0x0000000506057239 */ /* 0x000fe200000014ff */
[----:B------:R-:W-:Y:S01]  /*8260*/  IMAD R18, R78, R23, RZ ;  /* 0x000000174e127224 */ /* 0x000fe200078e02ff */
[----:B------:R-:W-:Y:S01]  /*8270*/  SHF.R.S32.HI R2, RZ, 0x18, R131 ;  /* 0x00000018ff027819 */ /* 0x000fe20000011483 */
[-C--:B------:R-:W-:Y:S01]  /*8280*/  IMAD R16, R9, R82.reuse, R16 ;  /* 0x0000005209107224 */ /* 0x080fe200078e0210 */
[----:B------:R-:W-:Y:S01]  /*8290*/  SHF.R.S32.HI R9, RZ, 0x18, R132 ;  /* 0x00000018ff097819 */ /* 0x000fe20000011484 */
[----:B------:R-:W-:Y:S01]  /*82a0*/  IMAD R17, R8, R82, R17 ;  /* 0x0000005208117224 */ /* 0x000fe200078e0211 */
[----:B------:R-:W-:Y:S01]  /*82b0*/  SHF.R.S32.HI R99, RZ, 0x18, R104 ;  /* 0x00000018ff637819 */ /* 0x000fe20000011468 */
[----:B------:R-:W-:Y:S01]  /*82c0*/  IMAD R22, R78, R27, RZ ;  /* 0x0000001b4e167224 */ /* 0x000fe200078e02ff */
[----:B------:R-:W-:Y:S01]  /*82d0*/  SHF.L.U32 R122, R104, 0x8, RZ ;  /* 0x00000008687a7819 */ /* 0x000fe200000006ff */
[----:B------:R-:W-:Y:S01]  /*82e0*/  IMAD R27, R78, R32, RZ ;  /* 0x000000204e1b7224 */ /* 0x000fe200078e02ff */
[----:B------:R-:W-:Y:S01]  /*82f0*/  SHF.L.U32 R113, R106, 0x8, RZ ;  /* 0x000000086a717819 */ /* 0x000fe200000006ff */
[----:B------:R-:W-:Y:S01]  /*8300*/  IMAD R18, R91, R82, R18 ;  /* 0x000000525b127224 */ /* 0x000fe200078e0212 */
[C---:B------:R-:W-:Y:S01]  /*8310*/  SHF.L.U32 R106, R107.reuse, 0x10, RZ ;  /* 0x000000106b6a7819 */ /* 0x040fe200000006ff */
[C---:B------:R-:W-:Y:S01]  /*8320*/  IMAD R32, R78.reuse, R37, RZ ;  /* 0x000000254e207224 */ /* 0x040fe200078e02ff */
[----:B------:R-:W-:Y:S01]  /*8330*/  SHF.L.U32 R104, R107, 0x8, RZ ;  /* 0x000000086b687819 */ /* 0x000fe200000006ff */
[----:B------:R-:W-:Y:S01]  /*8340*/  IMAD R21, R78, R26, RZ ;  /* 0x0000001a4e157224 */ /* 0x000fe200078e02ff */
[----:B------:R-:W-:Y:S01]  /*8350*/  I2IP.S8.S32.SAT R17, R18, R17, RZ ;  /* 0x0000001112117239 */ /* 0x000fe200000014ff */
[----:B------:R-:W-:Y:S01]  /*8360*/  IMAD R37, R78, R42, RZ ;  /* 0x0000002a4e257224 */ /* 0x000fe200078e02ff */
[----:B------:R-:W-:Y:S01]  /*8370*/  SHF.R.S32.HI R107, RZ, 0x18, R111 ;  /* 0x00000018ff6b7819 */ /* 0x000fe2000001146f */
[----:B------:R-:W-:Y:S01]  /*8380*/  IMAD R19, R0, R82, R19 ;  /* 0x0000005200137224 */ /* 0x000fe200078e0213 */
[----:B------:R-:W-:Y:S01]  /*8390*/  I2IP.S8.S32.SAT R16, R16, R7, R17 ;  /* 0x0000000710107239 */ /* 0x000fe20000001411 */
[C---:B------:R-:W-:Y:S01]  /*83a0*/  IMAD R42, R78.reuse, R47, RZ ;  /* 0x0000002f4e2a7224 */ /* 0x040fe200078e02ff */
[----:B------:R-:W-:Y:S01]  /*83b0*/  MOV R0, R130 ;  /* 0x0000008200007202 */ /* 0x000fe20000000f00 */
[----:B------:R-:W-:Y:S01]  /*83c0*/  IMAD R47, R78, R52, RZ ;  /* 0x000000344e2f7224 */ /* 0x000fe200078e02ff */
[----:B------:R-:W-:Y:S01]  /*83d0*/  SHF.L.U32 R114, R108, 0x8, RZ ;  /* 0x000000086c727819 */ /* 0x000fe200000006ff */
[----:B------:R-:W-:Y:S01]  /*83e0*/  IMAD R20, R9, R82, R20 ;  /* 0x0000005209147224 */ /* 0x000fe200078e0214 */
[----:B------:R-:W-:Y:S01]  /*83f0*/  SHF.L.U32 R84, R111, 0x8, RZ ;  /* 0x000000086f547819 */ /* 0x000fe200000006ff */
[----:B------:R-:W-:Y:S01]  /*8400*/  IMAD R52, R78, R57, RZ ;  /* 0x000000394e347224 */ /* 0x000fe200078e02ff */
[----:B------:R-:W-:Y:S01]  /*8410*/  IADD3 R76, PT, PT, R76, 0x1, RZ ;  /* 0x000000014c4c7810 */ /* 0x000fe20007ffe0ff */
[C---:B------:R-:W-:Y:S02]  /*8420*/  IMAD R23, R78.reuse, R28, RZ ;  /* 0x0000001c4e177224 */ /* 0x040fe400078e02ff */
[----:B------:R-:W-:Y:S02]  /*8430*/  IMAD R57, R78, R62, RZ ;  /* 0x0000003e4e397224 */ /* 0x000fe400078e02ff */
[-C--:B------:R-:W-:Y:S01]  /*8440*/  IMAD R21, R2, R82.reuse, R21 ;  /* 0x0000005202157224 */ /* 0x080fe200078e0215 */
[----:B------:R-:W-:Y:S01]  /*8450*/  MOV R2, R127 ;  /* 0x0000007f00027202 */ /* 0x000fe20000000f00 */
[----:B------:R-:W-:Y:S01]  /*8460*/  IMAD R62, R78, R67, RZ ;  /* 0x000000434e3e7224 */ /* 0x000fe200078e02ff */
[----:B------:R-:W-:Y:S01]  /*8470*/  I2IP.S8.S32.SAT R67, R4, R3, R5 ;  /* 0x0000000304437239 */ /* 0x000fe20000001405 */
[-C--:B------:R-:W-:Y:S01]  /*8480*/  IMAD R22, R93, R82.reuse, R22 ;  /* 0x000000525d167224 */ /* 0x080fe200078e0216 */
[----:B------:R-:W-:Y:S01]  /*8490*/  SHF.R.S32.HI R3, RZ, 0x18, R129 ;  /* 0x00000018ff037819 */ /* 0x000fe20000011481 */
[-C--:B------:R-:W-:Y:S01]  /*84a0*/  IMAD R23, R0, R82.reuse, R23 ;  /* 0x0000005200177224 */ /* 0x080fe200078e0217 */
[----:B------:R-:W-:Y:S01]  /*84b0*/  SHF.R.S32.HI R0, RZ, 0x18, R128 ;  /* 0x00000018ff007819 */ /* 0x000fe20000011480 */
[----:B------:R-:W-:Y:S01]  /*84c0*/  IMAD R26, R78, R31, RZ ;  /* 0x0000001f4e1a7224 */ /* 0x000fe200078e02ff */
[----:B------:R-:W-:Y:S01]  /*84d0*/  I2IP.S8.S32.SAT R17, R22, R21, RZ ;  /* 0x0000001516117239 */ /* 0x000fe200000014ff */
[-C--:B------:R-:W-:Y:S01]  /*84e0*/  IMAD R24, R3, R82.reuse, R24 ;  /* 0x0000005203187224 */ /* 0x080fe200078e0218 */
[----:B------:R-:W-:Y:S01]  /*84f0*/  SHF.R.S32.HI R3, RZ, 0x18, R126 ;  /* 0x00000018ff037819 */ /* 0x000fe2000001147e */
[-C--:B------:R-:W-:Y:S01]  /*8500*/  IMAD R25, R0, R82.reuse, R25 ;  /* 0x0000005200197224 */ /* 0x080fe200078e0219 */
[----:B------:R-:W-:Y:S01]  /*8510*/  I2IP.S8.S32.SAT R17, R20, R19, R17 ;  /* 0x0000001314117239 */ /* 0x000fe20000001411 */
[----:B------:R-:W-:Y:S01]  /*8520*/  IMAD R28, R78, R33, RZ ;  /* 0x000000214e1c7224 */ /* 0x000fe200078e02ff */
[----:B------:R-:W-:Y:S01]  /*8530*/  SHF.R.S32.HI R4, RZ, 0x18, R125 ;  /* 0x00000018ff047819 */ /* 0x000fe2000001147d */
[-C--:B------:R-:W-:Y:S02]  /*8540*/  IMAD R26, R95, R82.reuse, R26 ;  /* 0x000000525f1a7224 */ /* 0x080fe400078e021a */
[-C--:B------:R-:W-:Y:S01]  /*8550*/  IMAD R27, R2, R82.reuse, R27 ;  /* 0x00000052021b7224 */ /* 0x080fe200078e021b */
[----:B------:R-:W-:Y:S01]  /*8560*/  MOV R2, R121 ;  /* 0x0000007900027202 */ /* 0x000fe20000000f00 */
[----:B------:R-:W-:Y:S01]  /*8570*/  IMAD R28, R3, R82, R28 ;  /* 0x00000052031c7224 */ /* 0x000fe200078e021c */
[----:B------:R-:W-:Y:S01]  /*8580*/  I2IP.S8.S32.SAT R18, R26, R25, RZ ;  /* 0x000000191a127239 */ /* 0x000fe200000014ff */
[----:B------:R-:W-:Y:S01]  /*8590*/  IMAD R31, R78, R36, RZ ;  /* 0x000000244e1f7224 */ /* 0x000fe200078e02ff */
[----:B------:R-:W-:Y:S01]  /*85a0*/  SHF.R.S32.HI R3, RZ, 0x18, R123 ;  /* 0x00000018ff037819 */ /* 0x000fe2000001147b */
[-C--:B------:R-:W-:Y:S01]  /*85b0*/  IMAD R29, R4, R82.reuse, R29 ;  /* 0x00000052041d7224 */ /* 0x080fe200078e021d */
[----:B------:R-:W-:Y:S01]  /*85c0*/  I2IP.S8.S32.SAT R18, R24, R23, R18 ;  /* 0x0000001718127239 */ /* 0x000fe20000001412 */
[----:B------:R-:W-:Y:S01]  /*85d0*/  IMAD.MOV.U32 R0, RZ, RZ, R124 ;  /* 0x000000ffff007224 */ /* 0x000fe200078e007c */
[----:B------:R-:W-:Y:S01]  /*85e0*/  SHF.R.S32.HI R4, RZ, 0x18, R119 ;  /* 0x00000018ff047819 */ /* 0x000fe20000011477 */
[-C--:B------:R-:W-:Y:S02]  /*85f0*/  IMAD R30, R97, R82.reuse, R30 ;  /* 0x00000052611e7224 */ /* 0x080fe400078e021e */
[----:B------:R-:W-:Y:S01]  /*8600*/  IMAD R31, R0, R82, R31 ;  /* 0x00000052001f7224 */ /* 0x000fe200078e021f */
[----:B------:R-:W-:Y:S01]  /*8610*/  SHF.R.S32.HI R0, RZ, 0x18, R122 ;  /* 0x00000018ff007819 */ /* 0x000fe2000001147a */
[----:B------:R-:W-:Y:S01]  /*8620*/  IMAD R33, R78, R38, RZ ;  /* 0x000000264e217224 */ /* 0x000fe200078e02ff */
[----:B------:R-:W-:Y:S01]  /*8630*/  I2IP.S8.S32.SAT R19, R30, R29, RZ ;  /* 0x0000001d1e137239 */ /* 0x000fe200000014ff */
[-C--:B------:R-:W-:Y:S01]  /*8640*/  IMAD R32, R3, R82.reuse, R32 ;  /* 0x0000005203207224 */ /* 0x080fe200078e0220 */
[----:B------:R-:W-:Y:S01]  /*8650*/  SHF.R.S32.HI R3, RZ, 0x18, R120 ;  /* 0x00000018ff037819 */ /* 0x000fe20000011478 */
[----:B------:R-:W-:Y:S01]  /*8660*/  IMAD R33, R0, R82, R33 ;  /* 0x0000005200217224 */ /* 0x000fe200078e0221 */
[----:B------:R-:W-:Y:S01]  /*8670*/  I2IP.S8.S32.SAT R19, R28, R27, R19 ;  /* 0x0000001b1c137239 */ /* 0x000fe20000001413 */
[----:B------:R-:W-:Y:S01]  /*8680*/  IMAD R36, R78, R41, RZ ;  /* 0x000000294e247224 */ /* 0x000fe200078e02ff */
[----:B------:R-:W-:Y:S01]  /*8690*/  MOV R0, R118 ;  /* 0x0000007600007202 */ /* 0x000fe20000000f00 */
[-C--:B------:R-:W-:Y:S02]  /*86a0*/  IMAD R34, R99, R82.reuse, R34 ;  /* 0x0000005263227224 */ /* 0x080fe400078e0222 */
[----:B------:R-:W-:Y:S01]  /*86b0*/  IMAD R35, R2, R82, R35 ;  /* 0x0000005202237224 */ /* 0x000fe200078e0223 */
[----:B------:R-:W-:Y:S01]  /*86c0*/  MOV R2, R112 ;  /* 0x0000007000027202 */ /* 0x000fe20000000f00 */
[----:B------:R-:W-:Y:S01]  /*86d0*/  IMAD R38, R78, R43, RZ ;  /* 0x0000002b4e267224 */ /* 0x000fe200078e02ff */
[----:B------:R-:W-:Y:S01]  /*86e0*/  I2IP.S8.S32.SAT R33, R34, R33, RZ ;  /* 0x0000002122217239 */ /* 0x000fe200000014ff */
[-C--:B------:R-:W-:Y:S01]  /*86f0*/  IMAD R36, R3, R82.reuse, R36 ;  /* 0x0000005203247224 */ /* 0x080fe200078e0224 */
[----:B------:R-:W-:Y:S01]  /*8700*/  SHF.R.S32.HI R3, RZ, 0x18, R116 ;  /* 0x00000018ff037819 */ /* 0x000fe20000011474 */
[-C--:B------:R-:W-:Y:S01]  /*8710*/  IMAD R37, R4, R82.reuse, R37 ;  /* 0x0000005204257224 */ /* 0x080fe200078e0225 */
[----:B------:R-:W-:Y:S01]  /*8720*/  I2IP.S8.S32.SAT R32, R32, R31, R33 ;  /* 0x0000001f20207239 */ /* 0x000fe20000001421 */
[-C--:B------:R-:W-:Y:S01]  /*8730*/  IMAD R38, R101, R82.reuse, R38 ;  /* 0x0000005265267224 */ /* 0x080fe200078e0226 */
[----:B------:R-:W-:Y:S01]  /*8740*/  SHF.R.S32.HI R4, RZ, 0x18, R104 ;  /* 0x00000018ff047819 */ /* 0x000fe20000011468 */
[----:B------:R-:W-:Y:S01]  /*8750*/  IMAD R39, R0, R82, R39 ;  /* 0x0000005200277224 */ /* 0x000fe200078e0227 */
[----:B------:R-:W-:Y:S01]  /*8760*/  SHF.R.S32.HI R0, RZ, 0x18, R113 ;  /* 0x00000018ff007819 */ /* 0x000fe20000011471 */
[----:B------:R-:W-:Y:S01]  /*8770*/  IMAD R41, R78, R46, RZ ;  /* 0x0000002e4e297224 */ /* 0x000fe200078e02ff */
[----:B------:R-:W-:Y:S01]  /*8780*/  I2IP.S8.S32.SAT R37, R38, R37, RZ ;  /* 0x0000002526257239 */ /* 0x000fe200000014ff */
[----:B------:R-:W-:Y:S01]  /*8790*/  IMAD R40, R3, R82, R40 ;  /* 0x0000005203287224 */ /* 0x000fe200078e0228 */
[----:B------:R-:W-:Y:S01]  /*87a0*/  SHF.R.S32.HI R3, RZ, 0x18, R106 ;  /* 0x00000018ff037819 */ /* 0x000fe2000001146a */
[----:B------:R-:W-:Y:S01]  /*87b0*/  IMAD R43, R78, R48, RZ ;  /* 0x000000304e2b7224 */ /* 0x000fe200078e02ff */
[----:B------:R-:W-:Y:S01]  /*87c0*/  I2IP.S8.S32.SAT R33, R36, R35, R37 ;  /* 0x0000002324217239 */ /* 0x000fe20000001425 */
[-C--:B------:R-:W-:Y:S01]  /*87d0*/  IMAD R41, R0, R82.reuse, R41 ;  /* 0x0000005200297224 */ /* 0x080fe200078e0229 */
[----:B------:R-:W-:Y:S01]  /*87e0*/  MOV R0, R117 ;  /* 0x0000007500007202 */ /* 0x000fe20000000f00 */
[-C--:B------:R-:W-:Y:S02]  /*87f0*/  IMAD R42, R103, R82.reuse, R42 ;  /* 0x00000052672a7224 */ /* 0x080fe400078e022a */
        /* <DEDUP_REMOVED lines=11> */
[-C--:B------:R-:W-:Y:S02]  /*88b0*/  IMAD R47, R0, R82.reuse, R47 ;  /* 0x00000052002f7224 */ /* 0x080fe400078e022f */
[----:B------:R-:W-:Y:S01]  /*88c0*/  IMAD R48, R3, R82, R48 ;  /* 0x0000005203307224 */ /* 0x000fe200078e0230 */
[----:B------:R-:W-:Y:S01]  /*88d0*/  SHF.R.S32.HI R3, RZ, 0x18, R100 ;  /* 0x00000018ff037819 */ /* 0x000fe20000011464 */
[----:B------:R-:W-:Y:S01]  /*88e0*/  IMAD R51, R78, R56, RZ ;  /* 0x000000384e337224 */ /* 0x000fe200078e02ff */
[----:B------:R-:W-:Y:S01]  /*88f0*/  I2IP.S8.S32.SAT R35, R46, R45, RZ ;  /* 0x0000002d2e237239 */ /* 0x000fe200000014ff */
[-C--:B------:R-:W-:Y:S01]  /*8900*/  IMAD R49, R2, R82.reuse, R49 ;  /* 0x0000005202317224 */ /* 0x080fe200078e0231 */
[----:B------:R-:W-:Y:S01]  /*8910*/  SHF.R.S32.HI R2, RZ, 0x18, R98 ;  /* 0x00000018ff027819 */ /* 0x000fe20000011462 */
[----:B------:R-:W-:Y:S01]  /*8920*/  IMAD.MOV.U32 R0, RZ, RZ, R102 ;  /* 0x000000ffff007224 */ /* 0x000fe200078e0066 */
[----:B------:R-:W-:Y:S01]  /*8930*/  I2IP.S8.S32.SAT R35, R44, R43, R35 ;  /* 0x0000002b2c237239 */ /* 0x000fe20000001423 */
[-C--:B------:R-:W-:Y:S02]  /*8940*/  IMAD R50, R81, R82.reuse, R50 ;  /* 0x0000005251327224 */ /* 0x080fe400078e0232 */
[----:B------:R-:W-:Y:S01]  /*8950*/  IMAD R51, R0, R82, R51 ;  /* 0x0000005200337224 */ /* 0x000fe200078e0233 */
[----:B------:R-:W-:Y:S01]  /*8960*/  MOV R0, R96 ;  /* 0x0000006000007202 */ /* 0x000fe20000000f00 */
[----:B------:R-:W-:Y:S01]  /*8970*/  IMAD R53, R78, R58, RZ ;  /* 0x0000003a4e357224 */ /* 0x000fe200078e02ff */
[----:B------:R-:W-:Y:S01]  /*8980*/  I2IP.S8.S32.SAT R49, R50, R49, RZ ;  /* 0x0000003132317239 */ /* 0x000fe200000014ff */
[-C--:B------:R-:W-:Y:S01]  /*8990*/  IMAD R52, R3, R82.reuse, R52 ;  /* 0x0000005203347224 */ /* 0x080fe200078e0234 */
[----:B------:R-:W-:Y:S01]  /*89a0*/  SHF.R.S32.HI R3, RZ, 0x18, R94 ;  /* 0x00000018ff037819 */ /* 0x000fe2000001145e */
[----:B------:R-:W-:Y:S01]  /*89b0*/  IMAD R53, R2, R82, R53 ;  /* 0x0000005202357224 */ /* 0x000fe200078e0235 */
[----:B------:R-:W-:Y:S01]  /*89c0*/  MOV R2, R90 ;  /* 0x0000005a00027202 */ /* 0x000fe20000000f00 */
[----:B------:R-:W-:Y:S01]  /*89d0*/  IMAD R54, R83, R82, R54 ;  /* 0x0000005253367224 */ /* 0x000fe200078e0236 */
[----:B------:R-:W-:Y:S01]  /*89e0*/  I2IP.S8.S32.SAT R48, R48, R47, R49 ;  /* 0x0000002f30307239 */ /* 0x000fe20000001431 */
[C---:B------:R-:W-:Y:S02]  /*89f0*/  IMAD R56, R78.reuse, R61, RZ ;  /* 0x0000003d4e387224 */ /* 0x040fe400078e02ff */
[----:B------:R-:W-:Y:S01]  /*8a00*/  IMAD R61, R78, R66, RZ ;  /* 0x000000424e3d7224 */ /* 0x000fe200078e02ff */
[----:B------:R-:W-:Y:S01]  /*8a10*/  I2IP.S8.S32.SAT R66, R13, R12, R14 ;  /* 0x0000000c0d427239 */ /* 0x000fe2000000140e */
[-C--:B------:R-:W-:Y:S01]  /*8a20*/  IMAD R55, R0, R82.reuse, R55 ;  /* 0x0000005200377224 */ /* 0x080fe200078e0237 */
[----:B------:R-:W-:Y:S01]  /*8a30*/  SHF.R.S32.HI R0, RZ, 0x18, R92 ;  /* 0x00000018ff007819 */ /* 0x000fe2000001145c */
[-C--:B------:R-:W-:Y:S01]  /*8a40*/  IMAD R56, R3, R82.reuse, R56 ;  /* 0x0000005203387224 */ /* 0x080fe200078e0238 */
[----:B------:R-:W-:Y:S01]  /*8a50*/  I2IP.S8.S32.SAT R49, R54, R53, RZ ;  /* 0x0000003536317239 */ /* 0x000fe200000014ff */
[----:B------:R1:W-:Y:S01]  /*8a60*/  STS.128 [R155+UR49+0x6200], R64 ;  /* 0x006200409b007988 */ /* 0x0003e20008000c31 */
[----:B------:R-:W-:Y:S01]  /*8a70*/  IMAD R58, R78, R63, RZ ;  /* 0x0000003f4e3a7224 */ /* 0x000fe200078e02ff */
[----:B------:R-:W-:Y:S01]  /*8a80*/  SHF.R.S32.HI R3, RZ, 0x18, R88 ;  /* 0x00000018ff037819 */ /* 0x000fe20000011458 */
[-C--:B------:R-:W-:Y:S01]  /*8a90*/  IMAD R57, R0, R82.reuse, R57 ;  /* 0x0000005200397224 */ /* 0x080fe200078e0239 */
[----:B------:R-:W-:Y:S01]  /*8aa0*/  I2IP.S8.S32.SAT R49, R52, R51, R49 ;  /* 0x0000003334317239 */ /* 0x000fe20000001431 */
[-C--:B------:R-:W-:Y:S02]  /*8ab0*/  IMAD R58, R85, R82.reuse, R58 ;  /* 0x00000052553a7224 */ /* 0x080fe400078e023a */
[-C--:B------:R-:W-:Y:S01]  /*8ac0*/  IMAD R59, R2, R82.reuse, R59 ;  /* 0x00000052023b7224 */ /* 0x080fe200078e023b */
[----:B------:R1:W-:Y:S01]  /*8ad0*/  STS.128 [R175+0x6200], R16 ;  /* 0x00620010af007388 */ /* 0x0003e20000000c00 */
[-C--:B------:R-:W-:Y:S01]  /*8ae0*/  IMAD R60, R3, R82.reuse, R60 ;  /* 0x00000052033c7224 */ /* 0x080fe200078e023c */
[----:B------:R-:W-:Y:S01]  /*8af0*/  I2IP.S8.S32.SAT R50, R58, R57, RZ ;  /* 0x000000393a327239 */ /* 0x000fe200000014ff */
[-C--:B------:R-:W-:Y:S02]  /*8b00*/  IMAD R61, R4, R82.reuse, R61 ;  /* 0x00000052043d7224 */ /* 0x080fe400078e023d */
[----:B------:R-:W-:Y:S01]  /*8b10*/  IMAD R62, R107, R82, R62 ;  /* 0x000000526b3e7224 */ /* 0x000fe200078e023e */
[----:B------:R-:W-:Y:S02]  /*8b20*/  I2IP.S8.S32.SAT R50, R56, R55, R50 ;  /* 0x0000003738327239 */ /* 0x000fe40000001432 */
[----:B------:R1:W-:Y:S02]  /*8b30*/  STS.128 [R174+0x6200], R32 ;  /* 0x00620020ae007388 */ /* 0x0003e40000000c00 */
        /* <DEDUP_REMOVED lines=11> */
[----:B------:R-:W-:Y:S02]  /*8bf0*/  UIADD3 UR8, UP0, UPT, UR52, 0x680, URZ ;  /* 0x0000068034087890 */ /* 0x000fe4000ff1e0ff */
[----:B------:R-:W-:Y:S02]  /*8c00*/  UIADD3 UR5, UPT, UPT, UR41, 0x40, URZ ;  /* 0x0000004029057890 */ /* 0x000fe4000fffe0ff */
[----:B------:R-:W-:Y:S02]  /*8c10*/  UIADD3 UR4, UPT, UPT, UR49, 0x6200, URZ ;  /* 0x0000620031047890 */ /* 0x000fe4000fffe0ff */
[----:B------:R-:W-:Y:S01]  /*8c20*/  UIADD3.X UR9, UPT, UPT, URZ, UR53, URZ, UP0, !UPT ;  /* 0x00000035ff097290 */ /* 0x000fe200087fe4ff */
[----:B------:R-:W-:Y:S01]  /*8c30*/  UMOV UR6, UR42 ;  /* 0x0000002a00067c82 */ /* 0x000fe20008000000 */
[----:B------:R-:W-:Y:S07]  /*8c40*/  UMOV UR7, UR36 ;  /* 0x0000002400077c82 */ /* 0x000fee0008000000 */
[----:B------:R2:W-:Y:S01]  /*8c50*/  UTMASTG.3D [UR4], [UR8] ;  /* 0x00000004080073b5 */ /* 0x0005e20008010000 */
[----:B------:R0:W-:Y:S01]  /*8c60*/  UTMACMDFLUSH ;  /* 0x00000000000079b7 */ /* 0x0001e20000000000 */
[----:B--2---:R-:W-:Y:S04]  /*8c70*/  DEPBAR.LE SB0, 0x1 ;  /* 0x000080400000791a */ /* 0x004fe80000000000 */
.L_x_125:
[----:B------:R-:W-:Y:S05]  /*8c80*/  BSYNC.RECONVERGENT B0 ;  /* 0x0000000000007941 */ /* 0x000fea0003800200 */
.L_x_124:
[----:B------:R-:W-:Y:S01]  /*8c90*/  BAR.SYNC.DEFER_BLOCKING 0x1, 0x80 ;  /* 0x0042000000007b1d */ /* 0x000fe20000010000 */
[----:B------:R-:W-:Y:S01]  /*8ca0*/  ISETP.NE.AND P2, PT, R170, RZ, PT ;  /* 0x000000ffaa00720c */ /* 0x000fe20003f45270 */
[----:B------:R-:W-:Y:S01]  /*8cb0*/  IMAD.IADD R20, R75, 0x1, R152 ;  /* 0x000000014b147824 */ /* 0x000fe200078e0298 */
[----:B------:R-:W-:Y:S01]  /*8cc0*/  ISETP.NE.AND P0, PT, R172, 0x2, PT ;  /* 0x00000002ac00780c */ /* 0x000fe20003f05270 */
[----:B------:R-:W-:Y:S01]  /*8cd0*/  IMAD.IADD R21, R77, 0x1, R154 ;  /* 0x000000014d157824 */ /* 0x000fe200078e029a */
[----:B------:R-:W-:Y:S02]  /*8ce0*/  ISETP.NE.AND P1, PT, R76, 0x4, PT ;  /* 0x000000044c00780c */ /* 0x000fe40003f25270 */
[----:B------:R-:W-:Y:S02]  /*8cf0*/  SEL R0, RZ, 0x1, P0 ;  /* 0x00000001ff007807 */ /* 0x000fe40000000000 */
[----:B------:R-:W-:Y:S02]  /*8d00*/  SEL R3, RZ, 0x1, P1 ;  /* 0x00000001ff037807 */ /* 0x000fe40000800000 */
[----:B------:R-:W-:Y:S02]  /*8d10*/  LOP3.LUT R163, R163, R0, RZ, 0x3c, !PT ;  /* 0x00000000a3a37212 */ /* 0x000fe400078e3cff */
[----:B------:R-:W-:Y:S02]  /*8d20*/  LOP3.LUT R164, R164, R3, RZ, 0x3c, !PT ;  /* 0x00000003a4a47212 */ /* 0x000fe400078e3cff */
[----:B------:R-:W-:Y:S02]  /*8d30*/  @P2 R2UR UR36, R160 ;  /* 0x00000000a02422ca */ /* 0x000fe400000e0000 */
[----:B------:R-:W-:Y:S02]  /*8d40*/  SEL R172, R172, RZ, P0 ;  /* 0x000000ffacac7207 */ /* 0x000fe40000000000 */
[----:B------:R-:W-:Y:S01]  /*8d50*/  SEL R76, R76, RZ, P1 ;  /* 0x000000ff4c4c7207 */ /* 0x000fe20000800000 */
[----:B------:R-:W-:Y:S10]  /*8d60*/  @P2 BRA `(.L_x_126) ;  /* 0xffffffc400882947 */ /* 0x000ff4000383ffff */
[----:B------:R-:W-:Y:S05]  /*8d70*/  EXIT ;  /* 0x000000000000794d */ /* 0x000fea0003800000 */
.L_x_24:
[----:B--2---:R2:W4:Y:S02]  /*8d80*/  SYNCS.PHASECHK.TRANS64.TRYWAIT P0, [R3+URZ+0x120], R2 ;  /* 0x00012002030075a7 */ /* 0x00452400080011ff */
[----:B----4-:R-:W-:Y:S05]  /*8d90*/  @!P0 NANOSLEEP.SYNCS 0x989680 ;  /* 0x009896800000895d */ /* 0x010fea0003900000 */
[----:B------:R-:W4:Y:S02]  /*8da0*/  @!P0 SYNCS.PHASECHK.TRANS64 P0, [R3+URZ+0x120], R2 ;  /* 0x00012002030085a7 */ /* 0x000f2400080010ff */
[----:B----4-:R-:W-:Y:S05]  /*8db0*/  @!P0 BRA `(.L_x_24) ;  /* 0xfffffffc00f08947 */ /* 0x010fea000383ffff */
[----:B------:R-:W-:Y:S05]  /*8dc0*/  BRA `(.L_x_127) ;  /* 0xffffff8800a47947 */ /* 0x000fea000383ffff */
.L_x_27:
[----:B-1----:R-:W-:-:S07]  /*8dd0*/  MOV R2, UR33 ;  /* 0x0000002100027c02 */ /* 0x002fce0008000f00 */
.L_x_128:
[----:B-1----:R1:W2:Y:S02]  /*8de0*/  SYNCS.PHASECHK.TRANS64.TRYWAIT P0, [R2+URZ+0x40], R5 ;  /* 0x00004005020075a7 */ /* 0x0022a400080011ff */
[----:B--2---:R-:W-:Y:S05]  /*8df0*/  @!P0 NANOSLEEP.SYNCS 0x989680 ;  /* 0x009896800000895d */ /* 0x004fea0003900000 */
[----:B------:R-:W2:Y:S02]  /*8e00*/  @!P0 SYNCS.PHASECHK.TRANS64 P0, [R2+URZ+0x40], R5 ;  /* 0x00004005020085a7 */ /* 0x000ea400080010ff */
[----:B--2---:R-:W-:Y:S05]  /*8e10*/  @!P0 BRA `(.L_x_128) ;  /* 0xfffffffc00f08947 */ /* 0x004fea000383ffff */
[----:B------:R-:W-:Y:S05]  /*8e20*/  BRA `(.L_x_26) ;  /* 0xffffff8c000c7947 */ /* 0x000fea000383ffff */
.L_x_34:
[----:B-1----:R-:W-:-:S07]  /*8e30*/  MOV R2, UR17 ;  /* 0x0000001100027c02 */ /* 0x002fce0008000f00 */
.L_x_129:
[----:B-1----:R1:W2:Y:S02]  /*8e40*/  SYNCS.PHASECHK.TRANS64.TRYWAIT P0, [R2+URZ+0x40], R5 ;  /* 0x00004005020075a7 */ /* 0x0022a400080011ff */
[----:B--2---:R-:W-:Y:S05]  /*8e50*/  @!P0 NANOSLEEP.SYNCS 0x989680 ;  /* 0x009896800000895d */ /* 0x004fea0003900000 */
[----:B------:R-:W2:Y:S02]  /*8e60*/  @!P0 SYNCS.PHASECHK.TRANS64 P0, [R2+URZ+0x40], R5 ;  /* 0x00004005020085a7 */ /* 0x000ea400080010ff */
[----:B--2---:R-:W-:Y:S05]  /*8e70*/  @!P0 BRA `(.L_x_129) ;  /* 0xfffffffc00f08947 */ /* 0x004fea000383ffff */
[----:B------:R-:W-:Y:S05]  /*8e80*/  BRA `(.L_x_33) ;  /* 0xffffff8c00c87947 */ /* 0x000fea000383ffff */
.L_x_39:
[----:B-1----:R1:W2:Y:S02]  /*8e90*/  SYNCS.PHASECHK.TRANS64.TRYWAIT P0, [R2+URZ+0xb0], R3 ;  /* 0x0000b003020075a7 */ /* 0x0022a400080011ff */
[----:B--2---:R-:W-:Y:S05]  /*8ea0*/  @!P0 NANOSLEEP.SYNCS 0x989680 ;  /* 0x009896800000895d */ /* 0x004fea0003900000 */
[----:B------:R-:W2:Y:S02]  /*8eb0*/  @!P0 SYNCS.PHASECHK.TRANS64 P0, [R2+URZ+0xb0], R3 ;  /* 0x0000b003020085a7 */ /* 0x000ea400080010ff */
[----:B--2---:R-:W-:Y:S05]  /*8ec0*/  @!P0 BRA `(.L_x_39) ;  /* 0xfffffffc00f08947 */ /* 0x004fea000383ffff */
[----:B------:R-:W-:Y:S05]  /*8ed0*/  BRA `(.L_x_130) ;  /* 0xffffff90006c7947 */ /* 0x000fea000383ffff */
.L_x_43:
[----:B---3--:R-:W-:-:S07]  /*8ee0*/  MOV R0, UR5 ;  /* 0x0000000500007c02 */ /* 0x008fce0008000f00 */
.L_x_131:
[----:B-1----:R1:W2:Y:S02]  /*8ef0*/  SYNCS.PHASECHK.TRANS64.TRYWAIT P0, [R0+URZ], R3 ;  /* 0x00000003000075a7 */ /* 0x0022a400080011ff */
[----:B--2---:R-:W-:Y:S05]  /*8f00*/  @!P0 NANOSLEEP.SYNCS 0x989680 ;  /* 0x009896800000895d */ /* 0x004fea0003900000 */
[----:B------:R-:W2:Y:S02]  /*8f10*/  @!P0 SYNCS.PHASECHK.TRANS64 P0, [R0+URZ], R3 ;  /* 0x00000003000085a7 */ /* 0x000ea400080010ff */
[----:B--2---:R-:W-:Y:S05]  /*8f20*/  @!P0 BRA `(.L_x_131) ;  /* 0xfffffffc00f08947 */ /* 0x004fea000383ffff */
[----:B------:R-:W-:Y:S05]  /*8f30*/  BRA `(.L_x_132) ;  /* 0xffffff9400dc7947 */ /* 0x000fea000383ffff */
.L_x_44:
[----:B---3--:R-:W-:-:S07]  /*8f40*/  MOV R0, UR5 ;  /* 0x0000000500007c02 */ /* 0x008fce0008000f00 */
.L_x_133:
[----:B-1----:R1:W2:Y:S02]  /*8f50*/  SYNCS.PHASECHK.TRANS64.TRYWAIT P0, [R0+URZ], R3 ;  /* 0x00000003000075a7 */ /* 0x0022a400080011ff */
[----:B--2---:R-:W-:Y:S05]  /*8f60*/  @!P0 NANOSLEEP.SYNCS 0x989680 ;  /* 0x009896800000895d */ /* 0x004fea0003900000 */
[----:B------:R-:W2:Y:S02]  /*8f70*/  @!P0 SYNCS.PHASECHK.TRANS64 P0, [R0+URZ], R3 ;  /* 0x00000003000085a7 */ /* 0x000ea400080010ff */
[----:B--2---:R-:W-:Y:S05]  /*8f80*/  @!P0 BRA `(.L_x_133) ;  /* 0xfffffffc00f08947 */ /* 0x004fea000383ffff */
[----:B------:R-:W-:Y:S05]  /*8f90*/  BRA `(.L_x_134) ;  /* 0xffffff9400e87947 */ /* 0x000fea000383ffff */
.L_x_45:
[----:B---3--:R-:W-:-:S07]  /*8fa0*/  MOV R0, UR5 ;  /* 0x0000000500007c02 */ /* 0x008fce0008000f00 */
.L_x_135:
[----:B-1----:R1:W2:Y:S02]  /*8fb0*/  SYNCS.PHASECHK.TRANS64.TRYWAIT P0, [R0+URZ], R3 ;  /* 0x00000003000075a7 */ /* 0x0022a400080011ff */
[----:B--2---:R-:W-:Y:S05]  /*8fc0*/  @!P0 NANOSLEEP.SYNCS 0x989680 ;  /* 0x009896800000895d */ /* 0x004fea0003900000 */
[----:B------:R-:W2:Y:S02]  /*8fd0*/  @!P0 SYNCS.PHASECHK.TRANS64 P0, [R0+URZ], R3 ;  /* 0x00000003000085a7 */ /* 0x000ea400080010ff */
[----:B--2---:R-:W-:Y:S05]  /*8fe0*/  @!P0 BRA `(.L_x_135) ;  /* 0xfffffffc00f08947 */ /* 0x004fea000383ffff */
[----:B------:R-:W-:Y:S05]  /*8ff0*/  BRA `(.L_x_136) ;  /* 0xffffff9400f47947 */ /* 0x000fea000383ffff */
.L_x_46:
[----:B---3--:R-:W-:-:S07]  /*9000*/  MOV R0, UR5 ;  /* 0x0000000500007c02 */ /* 0x008fce0008000f00 */
.L_x_137:
[----:B-1----:R1:W2:Y:S02]  /*9010*/  SYNCS.PHASECHK.TRANS64.TRYWAIT P0, [R0+URZ], R3 ;  /* 0x00000003000075a7 */ /* 0x0022a400080011ff */
[----:B--2---:R-:W-:Y:S05]  /*9020*/  @!P0 NANOSLEEP.SYNCS 0x989680 ;  /* 0x009896800000895d */ /* 0x004fea0003900000 */
[----:B------:R-:W2:Y:S02]  /*9030*/  @!P0 SYNCS.PHASECHK.TRANS64 P0, [R0+URZ], R3 ;  /* 0x00000003000085a7 */ /* 0x000ea400080010ff */
[----:B--2---:R-:W-:Y:S05]  /*9040*/  @!P0 BRA `(.L_x_137) ;  /* 0xfffffffc00f08947 */ /* 0x004fea000383ffff */
[----:B------:R-:W-:Y:S05]  /*9050*/  BRA `(.L_x_138) ;  /* 0xffffff9800007947 */ /* 0x000fea000383ffff */
.L_x_47:
[----:B---3--:R-:W-:-:S07]  /*9060*/  MOV R0, UR5 ;  /* 0x0000000500007c02 */ /* 0x008fce0008000f00 */
.L_x_139:
[----:B-1----:R1:W2:Y:S02]  /*9070*/  SYNCS.PHASECHK.TRANS64.TRYWAIT P0, [R0+URZ], R3 ;  /* 0x00000003000075a7 */ /* 0x0022a400080011ff */
[----:B--2---:R-:W-:Y:S05]  /*9080*/  @!P0 NANOSLEEP.SYNCS 0x989680 ;  /* 0x009896800000895d */ /* 0x004fea0003900000 */
[----:B------:R-:W2:Y:S02]  /*9090*/  @!P0 SYNCS.PHASECHK.TRANS64 P0, [R0+URZ], R3 ;  /* 0x00000003000085a7 */ /* 0x000ea400080010ff */
[----:B--2---:R-:W-:Y:S05]  /*90a0*/  @!P0 BRA `(.L_x_139) ;  /* 0xfffffffc00f08947 */ /* 0x004fea000383ffff */
[----:B------:R-:W-:Y:S05]  /*90b0*/  BRA `(.L_x_140) ;  /* 0xffffff98000c7947 */ /* 0x000fea000383ffff */
.L_x_48:
[----:B---3--:R-:W-:-:S07]  /*90c0*/  MOV R0, UR5 ;  /* 0x0000000500007c02 */ /* 0x008fce0008000f00 */
.L_x_141:
[----:B-1----:R1:W2:Y:S02]  /*90d0*/  SYNCS.PHASECHK.TRANS64.TRYWAIT P0, [R0+URZ], R3 ;  /* 0x00000003000075a7 */ /* 0x0022a400080011ff */
[----:B--2---:R-:W-:Y:S05]  /*90e0*/  @!P0 NANOSLEEP.SYNCS 0x989680 ;  /* 0x009896800000895d */ /* 0x004fea0003900000 */
[----:B------:R-:W2:Y:S02]  /*90f0*/  @!P0 SYNCS.PHASECHK.TRANS64 P0, [R0+URZ], R3 ;  /* 0x00000003000085a7 */ /* 0x000ea400080010ff */
[----:B--2---:R-:W-:Y:S05]  /*9100*/  @!P0 BRA `(.L_x_141) ;  /* 0xfffffffc00f08947 */ /* 0x004fea000383ffff */
[----:B------:R-:W-:Y:S05]  /*9110*/  BRA `(.L_x_142) ;  /* 0xffffff9800187947 */ /* 0x000fea000383ffff */
.L_x_49:
[----:B---3--:R-:W-:-:S07]  /*9120*/  MOV R0, UR5 ;  /* 0x0000000500007c02 */ /* 0x008fce0008000f00 */
.L_x_143:
[----:B-1----:R1:W2:Y:S02]  /*9130*/  SYNCS.PHASECHK.TRANS64.TRYWAIT P0, [R0+URZ], R3 ;  /* 0x00000003000075a7 */ /* 0x0022a400080011ff */
[----:B--2---:R-:W-:Y:S05]  /*9140*/  @!P0 NANOSLEEP.SYNCS 0x989680 ;  /* 0x009896800000895d */ /* 0x004fea0003900000 */
[----:B------:R-:W2:Y:S02]  /*9150*/  @!P0 SYNCS.PHASECHK.TRANS64 P0, [R0+URZ], R3 ;  /* 0x00000003000085a7 */ /* 0x000ea400080010ff */
[----:B--2---:R-:W-:Y:S05]  /*9160*/  @!P0 BRA `(.L_x_143) ;  /* 0xfffffffc00f08947 */ /* 0x004fea000383ffff */
[----:B------:R-:W-:Y:S05]  /*9170*/  BRA `(.L_x_144) ;  /* 0xffffff9800247947 */ /* 0x000fea000383ffff */
.L_x_52:
[----:B-1----:R1:W2:Y:S02]  /*9180*/  SYNCS.PHASECHK.TRANS64.TRYWAIT P0, [R0+URZ+0x110], R5 ;  /* 0x00011005000075a7 */ /* 0x0022a400080011ff */
[----:B--2---:R-:W-:Y:S05]  /*9190*/  @!P0 NANOSLEEP.SYNCS 0x989680 ;  /* 0x009896800000895d */ /* 0x004fea0003900000 */
[----:B------:R-:W2:Y:S02]  /*91a0*/  @!P0 SYNCS.PHASECHK.TRANS64 P0, [R0+URZ+0x110], R5 ;  /* 0x00011005000085a7 */ /* 0x000ea400080010ff */
[----:B--2---:R-:W-:Y:S05]  /*91b0*/  @!P0 BRA `(.L_x_52) ;  /* 0xfffffffc00f08947 */ /* 0x004fea000383ffff */
[----:B------:R-:W-:Y:S05]  /*91c0*/  BRA `(.L_x_145) ;  /* 0xffffff9800847947 */ /* 0x000fea000383ffff */
.L_x_53:
[----:B------:R-:W-:-:S07]  /*91d0*/  MOV R0, UR5 ;  /* 0x0000000500007c02 */ /* 0x000fce0008000f00 */
.L_x_146:
[----:B-1----:R1:W2:Y:S02]  /*91e0*/  SYNCS.PHASECHK.TRANS64.TRYWAIT P0, [R0+URZ+0xc0], R7 ;  /* 0x0000c007000075a7 */ /* 0x0022a400080011ff */
[----:B--2---:R-:W-:Y:S05]  /*91f0*/  @!P0 NANOSLEEP.SYNCS 0x989680 ;  /* 0x009896800000895d */ /* 0x004fea0003900000 */
[----:B------:R-:W2:Y:S02]  /*9200*/  @!P0 SYNCS.PHASECHK.TRANS64 P0, [R0+URZ+0xc0], R7 ;  /* 0x0000c007000085a7 */ /* 0x000ea400080010ff */
[----:B--2---:R-:W-:Y:S05]  /*9210*/  @!P0 BRA `(.L_x_146) ;  /* 0xfffffffc00f08947 */ /* 0x004fea000383ffff */
[----:B------:R-:W-:Y:S05]  /*9220*/  BRA `(.L_x_147) ;  /* 0xffffff9800947947 */ /* 0x000fea000383ffff */
.L_x_54:
[----:B-1----:R1:W2:Y:S02]  /*9230*/  SYNCS.PHASECHK.TRANS64.TRYWAIT P1, [R0+URZ+0xb0], R5 ;  /* 0x0000b005000075a7 */ /* 0x0022a400080211ff */
[----:B--2---:R-:W-:Y:S05]  /*9240*/  @!P1 NANOSLEEP.SYNCS 0x989680 ;  /* 0x009896800000995d */ /* 0x004fea0003900000 */
[----:B------:R-:W2:Y:S02]  /*9250*/  @!P1 SYNCS.PHASECHK.TRANS64 P1, [R0+URZ+0xb0], R5 ;  /* 0x0000b005000095a7 */ /* 0x000ea400080210ff */
[----:B--2---:R-:W-:Y:S05]  /*9260*/  @!P1 BRA `(.L_x_54) ;  /* 0xfffffffc00f09947 */ /* 0x004fea000383ffff */
[----:B------:R-:W-:Y:S05]  /*9270*/  BRA `(.L_x_148) ;  /* 0xffffff9800c47947 */ /* 0x000fea000383ffff */
.L_x_57:
[----:B------:R-:W-:-:S07]  /*9280*/  MOV R0, UR5 ;  /* 0x0000000500007c02 */ /* 0x000fce0008000f00 */
.L_x_149:
[----:B-1----:R1:W2:Y:S02]  /*9290*/  SYNCS.PHASECHK.TRANS64.TRYWAIT P0, [R0+URZ+0xc0], R3 ;  /* 0x0000c003000075a7 */ /* 0x0022a400080011ff */
[----:B--2---:R-:W-:Y:S05]  /*92a0*/  @!P0 NANOSLEEP.SYNCS 0x989680 ;  /* 0x009896800000895d */ /* 0x004fea0003900000 */
[----:B------:R-:W2:Y:S02]  /*92b0*/  @!P0 SYNCS.PHASECHK.TRANS64 P0, [R0+URZ+0xc0], R3 ;  /* 0x0000c003000085a7 */ /* 0x000ea400080010ff */
[----:B--2---:R-:W-:Y:S05]  /*92c0*/  @!P0 BRA `(.L_x_149) ;  /* 0xfffffffc00f08947 */ /* 0x004fea000383ffff */
[----:B------:R-:W-:Y:S05]  /*92d0*/  BRA `(.L_x_56) ;  /* 0xffffff9c00187947 */ /* 0x000fea000383ffff */
.L_x_66:
[----:B-1----:R-:W-:-:S04]  /*92e0*/  MOV R4, UR6 ;  /* 0x0000000600047c02 */ /* 0x002fc80008000f00 */
[----:B------:R1:W2:Y:S03]  /*92f0*/  SYNCS.PHASECHK.TRANS64.TRYWAIT P0, [R4+URZ+0x8], R5 ;  /* 0x00000805040075a7 */ /* 0x0002a600080011ff */
[----:B--2---:R-:W-:Y:S05]  /*9300*/  @!P0 NANOSLEEP.SYNCS 0x989680 ;  /* 0x009896800000895d */ /* 0x004fea0003900000 */
[----:B------:R-:W2:Y:S02]  /*9310*/  @!P0 SYNCS.PHASECHK.TRANS64 P0, [R4+URZ+0x8], R5 ;  /* 0x00000805040085a7 */ /* 0x000ea400080010ff */
[----:B--2---:R-:W-:Y:S05]  /*9320*/  @!P0 BRA `(.L_x_66) ;  /* 0xfffffffc00ec8947 */ /* 0x004fea000383ffff */
[----:B------:R-:W-:Y:S05]  /*9330*/  BRA `(.L_x_65) ;  /* 0xffffff9c00cc7947 */ /* 0x000fea000383ffff */
.L_x_68:
[----:B------:R-:W-:Y:S01]  /*9340*/  BSSY B0, `(.L_x_150) ;  /* 0x0000006000007945 */ /* 0x000fe20003800000 */
[----:B------:R-:W-:-:S07]  /*9350*/  MOV R15, 0xffffffff ;  /* 0xffffffff000f7802 */ /* 0x000fce0000000f00 */
[----:B-1---5:R-:W-:Y:S05]  /*9360*/  WARPSYNC.COLLECTIVE R15, `(.L_x_151) ;  /* 0x000000000f0c7348 */ /* 0x022fea0003c00000 */
[----:B------:R-:W-:Y:S02]  /*9370*/  ELECT P6, UR79, PT ;  /* 0x00000000004f782f */ /* 0x000fe400038c0000 */
[----:B------:R-:W-:Y:S01]  /*9380*/  MOV R14, UR79 ;  /* 0x0000004f000e7c02 */ /* 0x000fe20008000f00 */
[----:B-1---5:R-:W-:Y:S10]  /*9390*/  ENDCOLLECTIVE ;  /* 0x000000000000791b */ /* 0x022ff40003800000 */
.L_x_151:
[----:B------:R-:W-:Y:S05]  /*93a0*/  BSYNC B0 ;  /* 0x0000000000007941 */ /* 0x000fea0003800000 */
.L_x_150:
[----:B------:R-:W-:Y:S05]  /*93b0*/  BRA `(.L_x_152) ;  /* 0xffffff9c00fc7947 */ /* 0x000fea000383ffff */
.L_x_70:
[----:B-1----:R-:W-:-:S04]  /*93c0*/  MOV R2, UR6 ;  /* 0x0000000600027c02 */ /* 0x002fc80008000f00 */
[----:B------:R1:W2:Y:S03]  /*93d0*/  SYNCS.PHASECHK.TRANS64.TRYWAIT P0, [R2+URZ+0x8], R3 ;  /* 0x00000803020075a7 */ /* 0x0002a600080011ff */
[----:B--2---:R-:W-:Y:S05]  /*93e0*/  @!P0 NANOSLEEP.SYNCS 0x989680 ;  /* 0x009896800000895d */ /* 0x004fea0003900000 */
[----:B------:R-:W2:Y:S02]  /*93f0*/  @!P0 SYNCS.PHASECHK.TRANS64 P0, [R2+URZ+0x8], R3 ;  /* 0x00000803020085a7 */ /* 0x000ea400080010ff */
[----:B--2---:R-:W-:Y:S05]  /*9400*/  @!P0 BRA `(.L_x_70) ;  /* 0xfffffffc00ec8947 */ /* 0x004fea000383ffff */
[----:B------:R-:W-:Y:S05]  /*9410*/  BRA `(.L_x_69) ;  /* 0xffffffa000007947 */ /* 0x000fea000383ffff */
.L_x_71:
[----:B-1----:R1:W2:Y:S02]  /*9420*/  SYNCS.PHASECHK.TRANS64.TRYWAIT P0, [R0+URZ+0xb0], R5 ;  /* 0x0000b005000075a7 */ /* 0x0022a400080011ff */
[----:B--2---:R-:W-:Y:S05]  /*9430*/  @!P0 NANOSLEEP.SYNCS 0x989680 ;  /* 0x009896800000895d */ /* 0x004fea0003900000 */
[----:B------:R-:W2:Y:S02]  /*9440*/  @!P0 SYNCS.PHASECHK.TRANS64 P0, [R0+URZ+0xb0], R5 ;  /* 0x0000b005000085a7 */ /* 0x000ea400080010ff */
[----:B--2---:R-:W-:Y:S05]  /*9450*/  @!P0 BRA `(.L_x_71) ;  /* 0xfffffffc00f08947 */ /* 0x004fea000383ffff */
[----:B------:R-:W-:Y:S05]  /*9460*/  BRA `(.L_x_153) ;  /* 0xffffffa000ec7947 */ /* 0x000fea000383ffff */
.L_x_73:
[----:B------:R-:W-:-:S07]  /*9470*/  MOV R0, UR9 ;  /* 0x0000000900007c02 */ /* 0x000fce0008000f00 */
.L_x_154:
[----:B-1----:R1:W2:Y:S02]  /*9480*/  SYNCS.PHASECHK.TRANS64.TRYWAIT P0, [R0+URZ+0xf0], R5 ;  /* 0x0000f005000075a7 */ /* 0x0022a400080011ff */
[----:B--2---:R-:W-:Y:S05]  /*9490*/  @!P0 NANOSLEEP.SYNCS 0x989680 ;  /* 0x009896800000895d */ /* 0x004fea0003900000 */
[----:B------:R-:W2:Y:S02]  /*94a0*/  @!P0 SYNCS.PHASECHK.TRANS64 P0, [R0+URZ+0xf0], R5 ;  /* 0x0000f005000085a7 */ /* 0x000ea400080010ff */
[----:B--2---:R-:W-:Y:S05]  /*94b0*/  @!P0 BRA `(.L_x_154) ;  /* 0xfffffffc00f08947 */ /* 0x004fea000383ffff */
[----:B------:R-:W-:Y:S05]  /*94c0*/  BRA `(.L_x_155) ;  /* 0xffffffa400387947 */ /* 0x000fea000383ffff */
.L_x_76:
[----:B------:R-:W-:Y:S07]  /*94d0*/  MOV R0, UR8 ;  /* 0x0000000800007c02 */ /* 0x000fee0008000f00 */
.L_x_156:
[----:B-1----:R1:W2:Y:S02]  /*94e0*/  SYNCS.PHASECHK.TRANS64.TRYWAIT P0, [R0+URZ], R5 ;  /* 0x00000005000075a7 */ /* 0x0022a400080011ff */
[----:B--2---:R-:W-:Y:S05]  /*94f0*/  @!P0 NANOSLEEP.SYNCS 0x989680 ;  /* 0x009896800000895d */ /* 0x004fea0003900000 */
[----:B------:R-:W2:Y:S02]  /*9500*/  @!P0 SYNCS.PHASECHK.TRANS64 P0, [R0+URZ], R5 ;  /* 0x00000005000085a7 */ /* 0x000ea400080010ff */
[----:B--2---:R-:W-:Y:S05]  /*9510*/  @!P0 BRA `(.L_x_156) ;  /* 0xfffffffc00f08947 */ /* 0x004fea000383ffff */
[----:B------:R-:W-:Y:S05]  /*9520*/  BRA `(.L_x_75) ;  /* 0xffffffa4004c7947 */ /* 0x000fea000383ffff */
.L_x_80:
[----:B-1----:R-:W-:-:S07]  /*9530*/  MOV R0, UR8 ;  /* 0x0000000800007c02 */ /* 0x002fce0008000f00 */
.L_x_157:
[----:B-1----:R1:W2:Y:S02]  /*9540*/  SYNCS.PHASECHK.TRANS64.TRYWAIT P0, [R0+URZ], R3 ;  /* 0x00000003000075a7 */ /* 0x0022a400080011ff */
[----:B--2---:R-:W-:Y:S05]  /*9550*/  @!P0 NANOSLEEP.SYNCS 0x989680 ;  /* 0x009896800000895d */ /* 0x004fea0003900000 */
[----:B------:R-:W2:Y:S02]  /*9560*/  @!P0 SYNCS.PHASECHK.TRANS64 P0, [R0+URZ], R3 ;  /* 0x00000003000085a7 */ /* 0x000ea400080010ff */
[----:B--2---:R-:W-:Y:S05]  /*9570*/  @!P0 BRA `(.L_x_157) ;  /* 0xfffffffc00f08947 */ /* 0x004fea000383ffff */
[----:B------:R-:W-:Y:S05]  /*9580*/  BRA `(.L_x_158) ;  /* 0xffffffa800407947 */ /* 0x000fea000383ffff */
.L_x_81:
[----:B------:R-:W-:-:S07]  /*9590*/  MOV R0, UR8 ;  /* 0x0000000800007c02 */ /* 0x000fce0008000f00 */
.L_x_159:
[----:B-1----:R1:W2:Y:S02]  /*95a0*/  SYNCS.PHASECHK.TRANS64.TRYWAIT P0, [R0+URZ], R3 ;  /* 0x00000003000075a7 */ /* 0x0022a400080011ff */
[----:B--2---:R-:W-:Y:S05]  /*95b0*/  @!P0 NANOSLEEP.SYNCS 0x989680 ;  /* 0x009896800000895d */ /* 0x004fea0003900000 */
[----:B------:R-:W2:Y:S02]  /*95c0*/  @!P0 SYNCS.PHASECHK.TRANS64 P0, [R0+URZ], R3 ;  /* 0x00000003000085a7 */ /* 0x000ea400080010ff */
[----:B--2---:R-:W-:Y:S05]  /*95d0*/  @!P0 BRA `(.L_x_159) ;  /* 0xfffffffc00f08947 */ /* 0x004fea000383ffff */
[----:B------:R-:W-:Y:S05]  /*95e0*/  BRA `(.L_x_160) ;  /* 0xffffffa8004c7947 */ /* 0x000fea000383ffff */
.L_x_82:
[----:B------:R-:W-:-:S07]  /*95f0*/  MOV R0, UR8 ;  /* 0x0000000800007c02 */ /* 0x000fce0008000f00 */
.L_x_161:
[----:B-1----:R1:W2:Y:S02]  /*9600*/  SYNCS.PHASECHK.TRANS64.TRYWAIT P0, [R0+URZ], R3 ;  /* 0x00000003000075a7 */ /* 0x0022a400080011ff */
[----:B--2---:R-:W-:Y:S05]  /*9610*/  @!P0 NANOSLEEP.SYNCS 0x989680 ;  /* 0x009896800000895d */ /* 0x004fea0003900000 */
[----:B------:R-:W2:Y:S02]  /*9620*/  @!P0 SYNCS.PHASECHK.TRANS64 P0, [R0+URZ], R3 ;  /* 0x00000003000085a7 */ /* 0x000ea400080010ff */
[----:B--2---:R-:W-:Y:S05]  /*9630*/  @!P0 BRA `(.L_x_161) ;  /* 0xfffffffc00f08947 */ /* 0x004fea000383ffff */
[----:B------:R-:W-:Y:S05]  /*9640*/  BRA `(.L_x_162) ;  /* 0xffffffa800587947 */ /* 0x000fea000383ffff */
.L_x_85:
[----:B------:R-:W-:-:S07]  /*9650*/  MOV R0, UR7 ;  /* 0x0000000700007c02 */ /* 0x000fce0008000f00 */
.L_x_163:
[----:B-1----:R1:W2:Y:S02]  /*9660*/  SYNCS.PHASECHK.TRANS64.TRYWAIT P1, [R0+URZ+0x130], R3 ;  /* 0x00013003000075a7 */ /* 0x0022a400080211ff */
[----:B--2---:R-:W-:Y:S05]  /*9670*/  @!P1 NANOSLEEP.SYNCS 0x989680 ;  /* 0x009896800000995d */ /* 0x004fea0003900000 */
[----:B------:R-:W2:Y:S02]  /*9680*/  @!P1 SYNCS.PHASECHK.TRANS64 P1, [R0+URZ+0x130], R3 ;  /* 0x00013003000095a7 */ /* 0x000ea400080210ff */
[----:B--2---:R-:W-:Y:S05]  /*9690*/  @!P1 BRA `(.L_x_163) ;  /* 0xfffffffc00f09947 */ /* 0x004fea000383ffff */
[----:B------:R-:W-:Y:S05]  /*96a0*/  BRA `(.L_x_164) ;  /* 0xffffffa800a47947 */ /* 0x000fea000383ffff */
.L_x_90:
[----:B--2---:R2:W4:Y:S02]  /*96b0*/  SYNCS.PHASECHK.TRANS64.TRYWAIT P0, [R0+URZ+0xb0], R3 ;  /* 0x0000b003000075a7 */ /* 0x00452400080011ff */
[----:B----4-:R-:W-:Y:S05]  /*96c0*/  @!P0 NANOSLEEP.SYNCS 0x989680 ;  /* 0x009896800000895d */ /* 0x010fea0003900000 */
[----:B------:R-:W4:Y:S02]  /*96d0*/  @!P0 SYNCS.PHASECHK.TRANS64 P0, [R0+URZ+0xb0], R3 ;  /* 0x0000b003000085a7 */ /* 0x000f2400080010ff */
[----:B----4-:R-:W-:Y:S05]  /*96e0*/  @!P0 BRA `(.L_x_90) ;  /* 0xfffffffc00f08947 */ /* 0x010fea000383ffff */
[----:B------:R-:W-:Y:S05]  /*96f0*/  BRA `(.L_x_165) ;  /* 0xffffffac00b07947 */ /* 0x000fea000383ffff */
.L_x_93:
[----:B------:R-:W-:Y:S07]  /*9700*/  MOV R0, UR6 ;  /* 0x0000000600007c02 */ /* 0x000fee0008000f00 */
.L_x_166:
[----:B--2---:R2:W4:Y:S02]  /*9710*/  SYNCS.PHASECHK.TRANS64.TRYWAIT P0, [R0+URZ+0xa8], R3 ;  /* 0x0000a803000075a7 */ /* 0x00452400080011ff */
[----:B----4-:R-:W-:Y:S05]  /*9720*/  @!P0 NANOSLEEP.SYNCS 0x989680 ;  /* 0x009896800000895d */ /* 0x010fea0003900000 */
[----:B------:R-:W4:Y:S02]  /*9730*/  @!P0 SYNCS.PHASECHK.TRANS64 P0, [R0+URZ+0xa8], R3 ;  /* 0x0000a803000085a7 */ /* 0x000f2400080010ff */
[----:B----4-:R-:W-:Y:S05]  /*9740*/  @!P0 BRA `(.L_x_166) ;  /* 0xfffffffc00f08947 */ /* 0x010fea000383ffff */
[----:B------:R-:W-:Y:S05]  /*9750*/  BRA `(.L_x_92) ;  /* 0xffffffb000907947 */ /* 0x000fea000383ffff */
.L_x_96:
[----:B--2---:R-:W-:Y:S07]  /*9760*/  MOV R3, UR6 ;  /* 0x0000000600037c02 */ /* 0x004fee0008000f00 */
.L_x_167:
[----:B-1----:R1:W2:Y:S02]  /*9770*/  SYNCS.PHASECHK.TRANS64.TRYWAIT P0, [R3+URZ+0x90], R12 ;  /* 0x0000900c030075a7 */ /* 0x0022a400080011ff */
[----:B--2---:R-:W-:Y:S05]  /*9780*/  @!P0 NANOSLEEP.SYNCS 0x989680 ;  /* 0x009896800000895d */ /* 0x004fea0003900000 */
[----:B------:R-:W2:Y:S02]  /*9790*/  @!P0 SYNCS.PHASECHK.TRANS64 P0, [R3+URZ+0x90], R12 ;  /* 0x0000900c030085a7 */ /* 0x000ea400080010ff */
[----:B--2---:R-:W-:Y:S05]  /*97a0*/  @!P0 BRA `(.L_x_167) ;  /* 0xfffffffc00f08947 */ /* 0x004fea000383ffff */
[----:B------:R-:W-:Y:S05]  /*97b0*/  BRA `(.L_x_168) ;  /* 0xffffffb400087947 */ /* 0x000fea000383ffff */
.L_x_97:
[----:B------:R-:W-:Y:S07]  /*97c0*/  MOV R3, UR6 ;  /* 0x0000000600037c02 */ /* 0x000fee0008000f00 */
.L_x_169:
[----:B-1----:R1:W2:Y:S02]  /*97d0*/  SYNCS.PHASECHK.TRANS64.TRYWAIT P0, [R3+URZ+0x98], R12 ;  /* 0x0000980c030075a7 */ /* 0x0022a400080011ff */
[----:B--2---:R-:W-:Y:S05]  /*97e0*/  @!P0 NANOSLEEP.SYNCS 0x989680 ;  /* 0x009896800000895d */ /* 0x004fea0003900000 */
[----:B------:R-:W2:Y:S02]  /*97f0*/  @!P0 SYNCS.PHASECHK.TRANS64 P0, [R3+URZ+0x98], R12 ;  /* 0x0000980c030085a7 */ /* 0x000ea400080010ff */
[----:B--2---:R-:W-:Y:S05]  /*9800*/  @!P0 BRA `(.L_x_169) ;  /* 0xfffffffc00f08947 */ /* 0x004fea000383ffff */
[----:B------:R-:W-:Y:S05]  /*9810*/  BRA `(.L_x_170) ;  /* 0xffffffb400887947 */ /* 0x000fea000383ffff */
.L_x_99:
[----:B------:R-:W-:-:S07]  /*9820*/  MOV R0, UR6 ;  /* 0x0000000600007c02 */ /* 0x000fce0008000f00 */
.L_x_171:
[----:B-1----:R1:W4:Y:S02]  /*9830*/  SYNCS.PHASECHK.TRANS64.TRYWAIT P0, [R0+URZ+0x90], R3 ;  /* 0x00009003000075a7 */ /* 0x00232400080011ff */
[----:B----4-:R-:W-:Y:S05]  /*9840*/  @!P0 NANOSLEEP.SYNCS 0x989680 ;  /* 0x009896800000895d */ /* 0x010fea0003900000 */
[----:B------:R-:W4:Y:S02]  /*9850*/  @!P0 SYNCS.PHASECHK.TRANS64 P0, [R0+URZ+0x90], R3 ;  /* 0x00009003000085a7 */ /* 0x000f2400080010ff */
[----:B----4-:R-:W-:Y:S05]  /*9860*/  @!P0 BRA `(.L_x_171) ;  /* 0xfffffffc00f08947 */ /* 0x010fea000383ffff */
[----:B------:R-:W-:Y:S05]  /*9870*/  BRA `(.L_x_172) ;  /* 0xffffffb400f87947 */ /* 0x000fea000383ffff */
.L_x_101:
[----:B--2---:R2:W3:Y:S02]  /*9880*/  SYNCS.PHASECHK.TRANS64.TRYWAIT P0, [R0+URZ+0xb0], R3 ;  /* 0x0000b003000075a7 */ /* 0x0044e400080011ff */
[----:B---3--:R-:W-:Y:S05]  /*9890*/  @!P0 NANOSLEEP.SYNCS 0x989680 ;  /* 0x009896800000895d */ /* 0x008fea0003900000 */
[----:B------:R-:W3:Y:S02]  /*98a0*/  @!P0 SYNCS.PHASECHK.TRANS64 P0, [R0+URZ+0xb0], R3 ;  /* 0x0000b003000085a7 */ /* 0x000ee400080010ff */
[----:B---3--:R-:W-:Y:S05]  /*98b0*/  @!P0 BRA `(.L_x_101) ;  /* 0xfffffffc00f08947 */ /* 0x008fea000383ffff */
[----:B------:R-:W-:Y:S05]  /*98c0*/  BRA `(.L_x_173) ;  /* 0xffffffb800c47947 */ /* 0x000fea000383ffff */
.L_x_112:
[----:B-1----:R1:W3:Y:S02]  /*98d0*/  SYNCS.PHASECHK.TRANS64.TRYWAIT P1, [R3+URZ+0x80], R0 ;  /* 0x00008000030075a7 */ /* 0x0022e400080211ff */
[----:B---3--:R-:W-:Y:S05]  /*98e0*/  @!P1 NANOSLEEP.SYNCS 0x989680 ;  /* 0x009896800000995d */ /* 0x008fea0003900000 */
[----:B------:R-:W3:Y:S02]  /*98f0*/  @!P1 SYNCS.PHASECHK.TRANS64 P1, [R3+URZ+0x80], R0 ;  /* 0x00008000030095a7 */ /* 0x000ee400080210ff */
[----:B---3--:R-:W-:Y:S05]  /*9900*/  @!P1 BRA `(.L_x_112) ;  /* 0xfffffffc00f09947 */ /* 0x008fea000383ffff */
[----:B------:R-:W-:Y:S05]  /*9910*/  BRA `(.L_x_111) ;  /* 0xffffffc400ec7947 */ /* 0x000fea000383ffff */
.L_x_114:
[----:B---3--:R3:W4:Y:S02]  /*9920*/  SYNCS.PHASECHK.TRANS64.TRYWAIT P0, [R171+URZ+0xd0], R2 ;  /* 0x0000d002ab0075a7 */ /* 0x00872400080011ff */
[----:B----4-:R-:W-:Y:S05]  /*9930*/  @!P0 NANOSLEEP.SYNCS 0x989680 ;  /* 0x009896800000895d */ /* 0x010fea0003900000 */
[----:B------:R-:W4:Y:S02]  /*9940*/  @!P0 SYNCS.PHASECHK.TRANS64 P0, [R171+URZ+0xd0], R2 ;  /* 0x0000d002ab0085a7 */ /* 0x000f2400080010ff */
[----:B----4-:R-:W-:Y:S05]  /*9950*/  @!P0 BRA `(.L_x_114) ;  /* 0xfffffffc00f08947 */ /* 0x010fea000383ffff */
[----:B------:R-:W-:Y:S05]  /*9960*/  BRA `(.L_x_113) ;  /* 0xffffffc800487947 */ /* 0x000fea000383ffff */
.L_x_122:
[----:B--2---:R2:W3:Y:S02]  /*9970*/  SYNCS.PHASECHK.TRANS64.TRYWAIT P0, [R124+URZ+0x80], R3 ;  /* 0x000080037c0075a7 */ /* 0x0044e400080011ff */
[----:B---3--:R-:W-:Y:S05]  /*9980*/  @!P0 NANOSLEEP.SYNCS 0x989680 ;  /* 0x009896800000895d */ /* 0x008fea0003900000 */
[----:B------:R-:W3:Y:S02]  /*9990*/  @!P0 SYNCS.PHASECHK.TRANS64 P0, [R124+URZ+0x80], R3 ;  /* 0x000080037c0085a7 */ /* 0x000ee400080010ff */
[----:B---3--:R-:W-:Y:S05]  /*99a0*/  @!P0 BRA `(.L_x_122) ;  /* 0xfffffffc00f08947 */ /* 0x008fea000383ffff */
[----:B------:R-:W-:Y:S05]  /*99b0*/  BRA `(.L_x_121) ;  /* 0xffffffdc004c7947 */ /* 0x000fea000383ffff */
        .weak           $__internal_0_$__cuda_sm10x_tcgen05_guardrail_trap_col_being_dealloced_not_returned_by_alloc
        .type           $__internal_0_$__cuda_sm10x_tcgen05_guardrail_trap_col_being_dealloced_not_returned_by_alloc,@function
        .size           $__internal_0_$__cuda_sm10x_tcgen05_guardrail_trap_col_being_dealloced_not_returned_by_alloc,($__internal_1_$__cuda_sm10x_tcgen05_guardrail_trap_phase_invalid_during_alloc - $__internal_0_$__cuda_sm10x_tcgen05_guardrail_trap_col_being_dealloced_not_returned_by_alloc)
$__internal_0_$__cuda_sm10x_tcgen05_guardrail_trap_col_being_dealloced_not_returned_by_alloc:
[----:B------:R-:W-:Y:S05]  /*99c0*/  BPT.TRAP 0x1 ;  /* 0x000000040000795c */ /* 0x000fea0000300000 */
[----:B------:R-:W-:-:S04]  /*99d0*/  HFMA2 R3, -RZ, RZ, 0, 0 ;  /* 0x00000000ff037431 */ /* 0x000fc800000001ff */
[----:B------:R-:W-:Y:S05]  /*99e0*/  RET.REL.NODEC R2 `(_ZN7cutlass13device_kernelINS_4gemm6kernel13GemmUniversalIN4cute5tupleIJiiiiEEENS1_10collective13CollectiveMmaINS1_35MainloopSm100TmaUmmaWarpSpecializedILi8ELi2ELi4ENS5_IJNS4_1CILi2EEENSA_ILi1EEESC_EEEEENS5_IJNSA_ILi256EEENSA_ILi128EEESG_EEEaNS5_IJlSC_lEEEaSI_NS4_8TiledMMAINS4_8MMA_AtomIJNS4_21SM100_MMA_S8_2x1SM_SSIaaiLi256ELi128ELNS4_4UMMA5MajorE0ELSN_0ELNSM_8SaturateE0EEEEEENS4_6LayoutINS5_IJSC_SC_SC_EEENS5_IJNSA_ILi0EEEST_ST_EEEEENS5_IJNS4_10UnderscoreESW_SW_EEEEENS4_18SM100_TMA_2SM_LOADENS4_14ComposedLayoutINS4_7SwizzleILi3ELi4ELi3EEENS4_18smem_ptr_flag_bitsILi8EEENSR_INS5_IJNSA_ILi8EEESG_EEENS5_IJSG_SC_EEEEEEEvNS4_8identityESZ_S19_vS1A_EENS_8epilogue10collective18CollectiveEpilogueINS1C_23Sm100TmaWarpSpecializedILi2ELi2ELi64ELb0ELb0EEEJNS5_IJSG_SG_SG_EEENS5_IJNSR_ISG_SC_EENSR_INSA_ILi64EEESC_EEEEEaSI_aSI_NS1C_6fusion15FusionCallbacksIS1G_NS1M_17LinearCombinationIaiaiLNS_15FloatRoundStyleE2EEES1H_S1L_JEEENS4_5SM1004TMEM4LOAD26SM100_TMEM_LOAD_32dp32b64xENS4_13SM90_TMA_LOADENS10_INS11_ILi2ELi4ELi3EEES14_NSR_INS5_IJS15_S1J_EEENS5_IJS1J_SC_EEEEEEENS4_39AutoVectorizingCopyWithAssumedAlignmentILi128EEENS4_14SM90_TMA_STOREES21_S23_S23_EEEvvEEEEvNT_6ParamsE) ;  /* 0xffffff6402847950 */ /* 0x000fea0003c3ffff */
        .weak           $__internal_1_$__cuda_sm10x_tcgen05_guardrail_trap_phase_invalid_during_alloc
        .type           $__internal_1_$__cuda_sm10x_tcgen05_guardrail_trap_phase_invalid_during_alloc,@function
        .size           $__internal_1_$__cuda_sm10x_tcgen05_guardrail_trap_phase_invalid_during_alloc,($__internal_2_$__cuda_sm10x_tcgen05_guardrail_trap_unallocated_columns_being_dealloced - $__internal_1_$__cuda_sm10x_tcgen05_guardrail_trap_phase_invalid_during_alloc)
$__internal_1_$__cuda_sm10x_tcgen05_guardrail_trap_phase_invalid_during_alloc:
[----:B------:R-:W-:Y:S05]  /*99f0*/  BPT.TRAP 0x1 ;  /* 0x000000040000795c */ /* 0x000fea0000300000 */
[----:B------:R-:W-:-:S04]  /*9a00*/  MOV R3, 0x0 ;  /* 0x0000000000037802 */ /* 0x000fc80000000f00 */
[----:B------:R-:W-:Y:S05]  /*9a10*/  RET.REL.NODEC R2 `(_ZN7cutlass13device_kernelINS_4gemm6kernel13GemmUniversalIN4cute5tupleIJiiiiEEENS1_10collective13CollectiveMmaINS1_35MainloopSm100TmaUmmaWarpSpecializedILi8ELi2ELi4ENS5_IJNS4_1CILi2EEENSA_ILi1EEESC_EEEEENS5_IJNSA_ILi256EEENSA_ILi128EEESG_EEEaNS5_IJlSC_lEEEaSI_NS4_8TiledMMAINS4_8MMA_AtomIJNS4_21SM100_MMA_S8_2x1SM_SSIaaiLi256ELi128ELNS4_4UMMA5MajorE0ELSN_0ELNSM_8SaturateE0EEEEEENS4_6LayoutINS5_IJSC_SC_SC_EEENS5_IJNSA_ILi0EEEST_ST_EEEEENS5_IJNS4_10UnderscoreESW_SW_EEEEENS4_18SM100_TMA_2SM_LOADENS4_14ComposedLayoutINS4_7SwizzleILi3ELi4ELi3EEENS4_18smem_ptr_flag_bitsILi8EEENSR_INS5_IJNSA_ILi8EEESG_EEENS5_IJSG_SC_EEEEEEEvNS4_8identityESZ_S19_vS1A_EENS_8epilogue10collective18CollectiveEpilogueINS1C_23Sm100TmaWarpSpecializedILi2ELi2ELi64ELb0ELb0EEEJNS5_IJSG_SG_SG_EEENS5_IJNSR_ISG_SC_EENSR_INSA_ILi64EEESC_EEEEEaSI_aSI_NS1C_6fusion15FusionCallbacksIS1G_NS1M_17LinearCombinationIaiaiLNS_15FloatRoundStyleE2EEES1H_S1L_JEEENS4_5SM1004TMEM4LOAD26SM100_TMEM_LOAD_32dp32b64xENS4_13SM90_TMA_LOADENS10_INS11_ILi2ELi4ELi3EEES14_NSR_INS5_IJS15_S1J_EEENS5_IJS1J_SC_EEEEEEENS4_39AutoVectorizingCopyWithAssumedAlignmentILi128EEENS4_14SM90_TMA_STOREES21_S23_S23_EEEvvEEEEvNT_6ParamsE) ;  /* 0xffffff6402787950 */ /* 0x000fea0003c3ffff */
        .weak           $__internal_2_$__cuda_sm10x_tcgen05_guardrail_trap_unallocated_columns_being_dealloced
        .type           $__internal_2_$__cuda_sm10x_tcgen05_guardrail_trap_unallocated_columns_being_dealloced,@function
        .size           $__internal_2_$__cuda_sm10x_tcgen05_guardrail_trap_unallocated_columns_being_dealloced,(.L_x_175 - $__internal_2_$__cuda_sm10x_tcgen05_guardrail_trap_unallocated_columns_being_dealloced)
$__internal_2_$__cuda_sm10x_tcgen05_guardrail_trap_unallocated_columns_being_dealloced:
[----:B------:R-:W-:Y:S05]  /*9a20*/  BPT.TRAP 0x1 ;  /* 0x000000040000795c */ /* 0x000fea0000300000 */
[----:B------:R-:W-:-:S04]  /*9a30*/  HFMA2 R3, -RZ, RZ, 0, 0 ;  /* 0x00000000ff037431 */ /* 0x000fc800000001ff */
[----:B------:R-:W-:Y:S05]  /*9a40*/  RET.REL.NODEC R2 `(_ZN7cutlass13device_kernelINS_4gemm6kernel13GemmUniversalIN4cute5tupleIJiiiiEEENS1_10collective13CollectiveMmaINS1_35MainloopSm100TmaUmmaWarpSpecializedILi8ELi2ELi4ENS5_IJNS4_1CILi2EEENSA_ILi1EEESC_EEEEENS5_IJNSA_ILi256EEENSA_ILi128EEESG_EEEaNS5_IJlSC_lEEEaSI_NS4_8TiledMMAINS4_8MMA_AtomIJNS4_21SM100_MMA_S8_2x1SM_SSIaaiLi256ELi128ELNS4_4UMMA5MajorE0ELSN_0ELNSM_8SaturateE0EEEEEENS4_6LayoutINS5_IJSC_SC_SC_EEENS5_IJNSA_ILi0EEEST_ST_EEEEENS5_IJNS4_10UnderscoreESW_SW_EEEEENS4_18SM100_TMA_2SM_LOADENS4_14ComposedLayoutINS4_7SwizzleILi3ELi4ELi3EEENS4_18smem_ptr_flag_bitsILi8EEENSR_INS5_IJNSA_ILi8EEESG_EEENS5_IJSG_SC_EEEEEEEvNS4_8identityESZ_S19_vS1A_EENS_8epilogue10collective18CollectiveEpilogueINS1C_23Sm100TmaWarpSpecializedILi2ELi2ELi64ELb0ELb0EEEJNS5_IJSG_SG_SG_EEENS5_IJNSR_ISG_SC_EENSR_INSA_ILi64EEESC_EEEEEaSI_aSI_NS1C_6fusion15FusionCallbacksIS1G_NS1M_17LinearCombinationIaiaiLNS_15FloatRoundStyleE2EEES1H_S1L_JEEENS4_5SM1004TMEM4LOAD26SM100_TMEM_LOAD_32dp32b64xENS4_13SM90_TMA_LOADENS10_INS11_ILi2ELi4ELi3EEES14_NSR_INS5_IJS15_S1J_EEENS5_IJS1J_SC_EEEEEEENS4_39AutoVectorizingCopyWithAssumedAlignmentILi128EEENS4_14SM90_TMA_STOREES21_S23_S23_EEEvvEEEEvNT_6ParamsE) ;  /* 0xffffff64026c7950 */ /* 0x000fea0003c3ffff */
.L_x_174:
[----:B------:R-:W-:-:S00]  /*9a50*/  BRA `(.L_x_174) ;  /* 0xfffffffc00fc7947 */ /* 0x000fc0000383ffff */
[----:B------:R-:W-:-:S00]  /*9a60*/  NOP ;  /* 0x0000000000007918 */ /* 0x000fc00000000000 */
        /* <DEDUP_REMOVED lines=9> */
.L_x_175:


//--------------------- .nv.global.init           --------------------------
	.section	.nv.global.init,"aw",@progbits
.nv.global.init:
	.type		$str$27,@object
	.size		$str$27,($str$28 - $str$27)
$str$27:
        /*0000*/ 	.byte	0x28, 0x61, 0x64, 0x64, 0x72, 0x65, 0x73, 0x73, 0x20, 0x26, 0x20, 0x6d, 0x61, 0x73, 0x6b, 0x29
        /*0010*/ 	.byte	0x20, 0x3d, 0x3d, 0x20, 0x30, 0x00
	.type		$str$28,@object
	.size		$str$28,($str$26 - $str$28)
$str$28:
        /*0016*/ 	.byte	0x2f, 0x74, 0x6d, 0x70, 0x2f, 0x63, 0x75, 0x74, 0x6c, 0x61, 0x73, 0x73, 0x5f, 0x73, 0x77, 0x65
        /*0026*/ 	.byte	0x65, 0x70, 0x5f, 0x73, 0x72, 0x63, 0x2f, 0x69, 0x6e, 0x63, 0x6c, 0x75, 0x64, 0x65, 0x2f, 0x63
        /*0036*/ 	.byte	0x75, 0x74, 0x65, 0x2f, 0x70, 0x6f, 0x69, 0x6e, 0x74, 0x65, 0x72, 0x5f, 0x66, 0x6c, 0x61, 0x67
        /*0046*/ 	.byte	0x67, 0x65, 0x64, 0x2e, 0x68, 0x70, 0x70, 0x00
	.type		$str$26,@object
	.size		$str$26,($str$25 - $str$26)
$str$26:
        /*004e*/ 	.byte	0x2f, 0x74, 0x6d, 0x70, 0x2f, 0x63, 0x75, 0x74, 0x6c, 0x61, 0x73, 0x73, 0x5f, 0x73, 0x77, 0x65
        /*005e*/ 	.byte	0x65, 0x70, 0x5f, 0x73, 0x72, 0x63, 0x2f, 0x69, 0x6e, 0x63, 0x6c, 0x75, 0x64, 0x65, 0x2f, 0x63
        /*006e*/ 	.byte	0x75, 0x74, 0x65, 0x2f, 0x61, 0x74, 0x6f, 0x6d, 0x2f, 0x63, 0x6f, 0x70, 0x79, 0x5f, 0x74, 0x72
        /*007e*/ 	.byte	0x61, 0x69, 0x74, 0x73, 0x5f, 0x73, 0x6d, 0x31, 0x30, 0x30, 0x2e, 0x68, 0x70, 0x70, 0x00
	.type		$str$25,@object
	.size		$str$25,(__unnamed_1 - $str$25)
$str$25:
        /*008d*/ 	.byte	0x28, 0x28, 0x75, 0x69, 0x6e, 0x74, 0x33, 0x32, 0x5f, 0x74, 0x28, 0x74, 0x68, 0x72, 0x65, 0x61
        /*009d*/ 	.byte	0x64, 0x49, 0x64, 0x78, 0x2e, 0x78, 0x29, 0x20, 0x2f, 0x20, 0x33, 0x32, 0x29, 0x20, 0x25, 0x20
        /*00ad*/ 	.byte	0x34, 0x29, 0x20, 0x3d, 0x3d, 0x20, 0x28, 0x28, 0x28, 0x74, 0x6d, 0x65, 0x6d, 0x5f, 0x61, 0x64
        /*00bd*/ 	.byte	0x64, 0x72, 0x20, 0x3e, 0x3e, 0x20, 0x31, 0x36, 0x29, 0x20, 0x2f, 0x20, 0x33, 0x32, 0x29, 0x20
        /*00cd*/ 	.byte	0x25, 0x20, 0x34, 0x29, 0x00
	.type		__unnamed_1,@object
	.size		__unnamed_1,(__unnamed_2 - __unnamed_1)
__unnamed_1:
        /*00d2*/ 	.byte	0x61, 0x75, 0x74, 0x6f, 0x20, 0x63, 0x75, 0x74, 0x65, 0x3a, 0x3a, 0x61, 0x73, 0x5f, 0x70, 0x6f
        /* <DEDUP_REMOVED lines=24> */
        /*0262*/ 	.byte	0x5d, 0x00
	.type		__unnamed_2,@object
	.size		__unnamed_2,(.L_2 - __unnamed_2)
__unnamed_2:
        /* <DEDUP_REMOVED lines=42> */
        /*0504*/ 	.byte	0x43, 0x3c, 0x30, 0x3e, 0x3e, 0x3e, 0x3e, 0x5d, 0x00
.L_2:


//--------------------- .nv.shared._ZN7cutlass13device_kernelINS_4gemm6kernel13GemmUniversalIN4cute5tupleIJiiiiEEENS1_10collective13CollectiveMmaINS1_35MainloopSm100TmaUmmaWarpSpecializedILi8ELi2ELi4ENS5_IJNS4_1CILi2EEENSA_ILi1EEESC_EEEEENS5_IJNSA_ILi256EEENSA_ILi128EEESG_EEEaNS5_IJlSC_lEEEaSI_NS4_8TiledMMAINS4_8MMA_AtomIJNS4_21SM100_MMA_S8_2x1SM_SSIaaiLi256ELi128ELNS4_4UMMA5MajorE0ELSN_0ELNSM_8SaturateE0EEEEEENS4_6LayoutINS5_IJSC_SC_SC_EEENS5_IJNSA_ILi0EEEST_ST_EEEEENS5_IJNS4_10UnderscoreESW_SW_EEEEENS4_18SM100_TMA_2SM_LOADENS4_14ComposedLayoutINS4_7SwizzleILi3ELi4ELi3EEENS4_18smem_ptr_flag_bitsILi8EEENSR_INS5_IJNSA_ILi8EEESG_EEENS5_IJSG_SC_EEEEEEEvNS4_8identityESZ_S19_vS1A_EENS_8epilogue10collective18CollectiveEpilogueINS1C_23Sm100TmaWarpSpecializedILi2ELi2ELi64ELb0ELb0EEEJNS5_IJSG_SG_SG_EEENS5_IJNSR_ISG_SC_EENSR_INSA_ILi64EEESC_EEEEEaSI_aSI_NS1C_6fusion15FusionCallbacksIS1G_NS1M_17LinearCombinationIaiaiLNS_15FloatRoundStyleE2EEES1H_S1L_JEEENS4_5SM1004TMEM4LOAD26SM100_TMEM_LOAD_32dp32b64xENS4_13SM90_TMA_LOADENS10_INS11_ILi2ELi4ELi3EEES14_NSR_INS5_IJS15_S1J_EEENS5_IJS1J_SC_EEEEEEENS4_39AutoVectorizingCopyWithAssumedAlignmentILi128EEENS4_14SM90_TMA_STOREES21_S23_S23_EEEvvEEEEvNT_6ParamsE --------------------------
	.section	.nv.shared._ZN7cutlass13device_kernelINS_4gemm6kernel13GemmUniversalIN4cute5tupleIJiiiiEEENS1_10collective13CollectiveMmaINS1_35MainloopSm100TmaUmmaWarpSpecializedILi8ELi2ELi4ENS5_IJNS4_1CILi2EEENSA_ILi1EEESC_EEEEENS5_IJNSA_ILi256EEENSA_ILi128EEESG_EEEaNS5_IJlSC_lEEEaSI_NS4_8TiledMMAINS4_8MMA_AtomIJNS4_21SM100_MMA_S8_2x1SM_SSIaaiLi256ELi128ELNS4_4UMMA5MajorE0ELSN_0ELNSM_8SaturateE0EEEEEENS4_6LayoutINS5_IJSC_SC_SC_EEENS5_IJNSA_ILi0EEEST_ST_EEEEENS5_IJNS4_10UnderscoreESW_SW_EEEEENS4_18SM100_TMA_2SM_LOADENS4_14ComposedLayoutINS4_7SwizzleILi3ELi4ELi3EEENS4_18smem_ptr_flag_bitsILi8EEENSR_INS5_IJNSA_ILi8EEESG_EEENS5_IJSG_SC_EEEEEEEvNS4_8identityESZ_S19_vS1A_EENS_8epilogue10collective18CollectiveEpilogueINS1C_23Sm100TmaWarpSpecializedILi2ELi2ELi64ELb0ELb0EEEJNS5_IJSG_SG_SG_EEENS5_IJNSR_ISG_SC_EENSR_INSA_ILi64EEESC_EEEEEaSI_aSI_NS1C_6fusion15FusionCallbacksIS1G_NS1M_17LinearCombinationIaiaiLNS_15FloatRoundStyleE2EEES1H_S1L_JEEENS4_5SM1004TMEM4LOAD26SM100_TMEM_LOAD_32dp32b64xENS4_13SM90_TMA_LOADENS10_INS11_ILi2ELi4ELi3EEES14_NSR_INS5_IJS15_S1J_EEENS5_IJS1J_SC_EEEEEEENS4_39AutoVectorizingCopyWithAssumedAlignmentILi128EEENS4_14SM90_TMA_STOREES21_S23_S23_EEEvvEEEEvNT_6ParamsE,"aw",@nobits
	.sectionflags	@""
	.align	16
	.zero		1024


//--------------------- .nv.shared.reserved.0     --------------------------
	.section	.nv.shared.reserved.0,"aw",@nobits
	.weak		__nv_reservedSMEM_offset_0_alias
	.size		__nv_reservedSMEM_offset_0_alias, 0, 64
	.other		__nv_reservedSMEM_offset_0_alias,@"STO_CUDA_RESERVED_SHARED STV_DEFAULT"
__nv_reservedSMEM_offset_0_alias:
	.zero		0
.nv.shared.reserved.0:
	.zero		64
	.weak		__nv_reservedSMEM_tcgen05_partition
	.type		__nv_reservedSMEM_tcgen05_partition,@object
	.size		__nv_reservedSMEM_tcgen05_partition,(.L_0 - __nv_reservedSMEM_tcgen05_partition)
__nv_reservedSMEM_tcgen05_partition:
	.zero		32
.L_0:


//--------------------- .nv.global                --------------------------
	.section	.nv.global,"aw",@nobits
.nv.global:
	.type		_ZN40_INTERNAL_4a5f4045_4_k_cu_58d81c75_237374cute1_E,@object
	.size		_ZN40_INTERNAL_4a5f4045_4_k_cu_58d81c75_237374cute1_E,(_ZN40_INTERNAL_4a5f4045_4_k_cu_58d81c75_237374cuda3std3__45__cpo6cbeginE - _ZN40_INTERNAL_4a5f4045_4_k_cu_58d81c75_237374cute1_E)
_ZN40_INTERNAL_4a5f4045_4_k_cu_58d81c75_237374cute1_E:
	.zero		1
	.type		_ZN40_INTERNAL_4a5f4045_4_k_cu_58d81c75_237374cuda3std3__45__cpo6cbeginE,@object
	.size		_ZN40_INTERNAL_4a5f4045_4_k_cu_58d81c75_237374cuda3std3__45__cpo6cbeginE,(_ZN40_INTERNAL_4a5f4045_4_k_cu_58d81c75_237374cuda3std3__48in_placeE - _ZN40_INTERNAL_4a5f4045_4_k_cu_58d81c75_237374cuda3std3__45__cpo6cbeginE)
_ZN40_INTERNAL_4a5f4045_4_k_cu_58d81c75_237374cuda3std3__45__cpo6cbeginE:
	.zero		1
	.type		_ZN40_INTERNAL_4a5f4045_4_k_cu_58d81c75_237374cuda3std3__48in_placeE,@object
	.size		_ZN40_INTERNAL_4a5f4045_4_k_cu_58d81c75_237374cuda3std3__48in_placeE,(_ZN40_INTERNAL_4a5f4045_4_k_cu_58d81c75_237374cuda3std6ranges3__45__cpo9iter_moveE - _ZN40_INTERNAL_4a5f4045_4_k_cu_58d81c75_237374cuda3std3__48in_placeE)
_ZN40_INTERNAL_4a5f4045_4_k_cu_58d81c75_237374cuda3std3__48in_placeE:
	.zero		1
	.type		_ZN40_INTERNAL_4a5f4045_4_k_cu_58d81c75_237374cuda3std6ranges3__45__cpo9iter_moveE,@object
	.size		_ZN40_INTERNAL_4a5f4045_4_k_cu_58d81c75_237374cuda3std6ranges3__45__cpo9iter_moveE,(_ZN40_INTERNAL_4a5f4045_4_k_cu_58d81c75_237374cuda3std3__45__cpo5beginE - _ZN40_INTERNAL_4a5f4045_4_k_cu_58d81c75_237374cuda3std6ranges3__45__cpo9iter_moveE)
_ZN40_INTERNAL_4a5f4045_4_k_cu_58d81c75_237374cuda3std6ranges3__45__cpo9iter_moveE:
	.zero		1
	.type		_ZN40_INTERNAL_4a5f4045_4_k_cu_58d81c75_237374cuda3std3__45__cpo5beginE,@object
	.size		_ZN40_INTERNAL_4a5f4045_4_k_cu_58d81c75_237374cuda3std3__45__cpo5beginE,(_ZN40_INTERNAL_4a5f4045_4_k_cu_58d81c75_237374cuda3std3__442_GLOBAL__N__4a5f4045_4_k_cu_58d81c75_237376ignoreE - _ZN40_INTERNAL_4a5f4045_4_k_cu_58d81c75_237374cuda3std3__45__cpo5beginE)
_ZN40_INTERNAL_4a5f4045_4_k_cu_58d81c75_237374cuda3std3__45__cpo5beginE:
	.zero		1
	.type		_ZN40_INTERNAL_4a5f4045_4_k_cu_58d81c75_237374cuda3std3__442_GLOBAL__N__4a5f4045_4_k_cu_58d81c75_237376ignoreE,@object
	.size		_ZN40_INTERNAL_4a5f4045_4_k_cu_58d81c75_237374cuda3std3__442_GLOBAL__N__4a5f4045_4_k_cu_58d81c75_237376ignoreE,(_ZN40_INTERNAL_4a5f4045_4_k_cu_58d81c75_237374cute7productE - _ZN40_INTERNAL_4a5f4045_4_k_cu_58d81c75_237374cuda3std3__442_GLOBAL__N__4a5f4045_4_k_cu_58d81c75_237376ignoreE)
_ZN40_INTERNAL_4a5f4045_4_k_cu_58d81c75_237374cuda3std3__442_GLOBAL__N__4a5f4045_4_k_cu_58d81c75_237376ignoreE:
	.zero		1
	.type		_ZN40_INTERNAL_4a5f4045_4_k_cu_58d81c75_237374cute7productE,@object
	.size		_ZN40_INTERNAL_4a5f4045_4_k_cu_58d81c75_237374cute7productE,(_ZN40_INTERNAL_4a5f4045_4_k_cu_58d81c75_237374cuda3std3__45__cpo3endE - _ZN40_INTERNAL_4a5f4045_4_k_cu_58d81c75_237374cute7productE)
_ZN40_INTERNAL_4a5f4045_4_k_cu_58d81c75_237374cute7productE:
	.zero		1
	.type		_ZN40_INTERNAL_4a5f4045_4_k_cu_58d81c75_237374cuda3std3__45__cpo3endE,@object
	.size		_ZN40_INTERNAL_4a5f4045_4_k_cu_58d81c75_237374cuda3std3__45__cpo3endE,(_ZN40_INTERNAL_4a5f4045_4_k_cu_58d81c75_237374cuda3std3__419piecewise_constructE - _ZN40_INTERNAL_4a5f4045_4_k_cu_58d81c75_237374cuda3std3__45__cpo3endE)
_ZN40_INTERNAL_4a5f4045_4_k_cu_58d81c75_237374cuda3std3__45__cpo3endE:
	.zero		1
	.type		_ZN40_INTERNAL_4a5f4045_4_k_cu_58d81c75_237374cuda3std3__419piecewise_constructE,@object
	.size		_ZN40_INTERNAL_4a5f4045_4_k_cu_58d81c75_237374cuda3std3__419piecewise_constructE,(_ZN40_INTERNAL_4a5f4045_4_k_cu_58d81c75_237374cuda3std3__45__cpo4cendE - _ZN40_INTERNAL_4a5f4045_4_k_cu_58d81c75_237374cuda3std3__419piecewise_constructE)
_ZN40_INTERNAL_4a5f4045_4_k_cu_58d81c75_237374cuda3std3__419piecewise_constructE:
	.zero		1
	.type		_ZN40_INTERNAL_4a5f4045_4_k_cu_58d81c75_237374cuda3std3__45__cpo4cendE,@object
	.size		_ZN40_INTERNAL_4a5f4045_4_k_cu_58d81c75_237374cuda3std3__45__cpo4cendE,(_ZN40_INTERNAL_4a5f4045_4_k_cu_58d81c75_237374cuda3std6ranges3__45__cpo4swapE - _ZN40_INTERNAL_4a5f4045_4_k_cu_58d81c75_237374cuda3std3__45__cpo4cendE)
_ZN40_INTERNAL_4a5f4045_4_k_cu_58d81c75_237374cuda3std3__45__cpo4cendE:
	.zero		1
	.type		_ZN40_INTERNAL_4a5f4045_4_k_cu_58d81c75_237374cuda3std6ranges3__45__cpo4swapE,@object
	.size		_ZN40_INTERNAL_4a5f4045_4_k_cu_58d81c75_237374cuda3std6ranges3__45__cpo4swapE,(.L_10 - _ZN40_INTERNAL_4a5f4045_4_k_cu_58d81c75_237374cuda3std6ranges3__45__cpo4swapE)
_ZN40_INTERNAL_4a5f4045_4_k_cu_58d81c75_237374cuda3std6ranges3__45__cpo4swapE:
	.zero		1
.L_10:


//--------------------- .nv.constant0._ZN7cutlass13device_kernelINS_4gemm6kernel13GemmUniversalIN4cute5tupleIJiiiiEEENS1_10collective13CollectiveMmaINS1_35MainloopSm100TmaUmmaWarpSpecializedILi8ELi2ELi4ENS5_IJNS4_1CILi2EEENSA_ILi1EEESC_EEEEENS5_IJNSA_ILi256EEENSA_ILi128EEESG_EEEaNS5_IJlSC_lEEEaSI_NS4_8TiledMMAINS4_8MMA_AtomIJNS4_21SM100_MMA_S8_2x1SM_SSIaaiLi256ELi128ELNS4_4UMMA5MajorE0ELSN_0ELNSM_8SaturateE0EEEEEENS4_6LayoutINS5_IJSC_SC_SC_EEENS5_IJNSA_ILi0EEEST_ST_EEEEENS5_IJNS4_10UnderscoreESW_SW_EEEEENS4_18SM100_TMA_2SM_LOADENS4_14ComposedLayoutINS4_7SwizzleILi3ELi4ELi3EEENS4_18smem_ptr_flag_bitsILi8EEENSR_INS5_IJNSA_ILi8EEESG_EEENS5_IJSG_SC_EEEEEEEvNS4_8identityESZ_S19_vS1A_EENS_8epilogue10collective18CollectiveEpilogueINS1C_23Sm100TmaWarpSpecializedILi2ELi2ELi64ELb0ELb0EEEJNS5_IJSG_SG_SG_EEENS5_IJNSR_ISG_SC_EENSR_INSA_ILi64EEESC_EEEEEaSI_aSI_NS1C_6fusion15FusionCallbacksIS1G_NS1M_17LinearCombinationIaiaiLNS_15FloatRoundStyleE2EEES1H_S1L_JEEENS4_5SM1004TMEM4LOAD26SM100_TMEM_LOAD_32dp32b64xENS4_13SM90_TMA_LOADENS10_INS11_ILi2ELi4ELi3EEES14_NSR_INS5_IJS15_S1J_EEENS5_IJS1J_SC_EEEEEEENS4_39AutoVectorizingCopyWithAssumedAlignmentILi128EEENS4_14SM90_TMA_STOREES21_S23_S23_EEEvvEEEEvNT_6ParamsE --------------------------
	.section	.nv.constant0._ZN7cutlass13device_kernelINS_4gemm6kernel13GemmUniversalIN4cute5tupleIJiiiiEEENS1_10collective13CollectiveMmaINS1_35MainloopSm100TmaUmmaWarpSpecializedILi8ELi2ELi4ENS5_IJNS4_1CILi2EEENSA_ILi1EEESC_EEEEENS5_IJNSA_ILi256EEENSA_ILi128EEESG_EEEaNS5_IJlSC_lEEEaSI_NS4_8TiledMMAINS4_8MMA_AtomIJNS4_21SM100_MMA_S8_2x1SM_SSIaaiLi256ELi128ELNS4_4UMMA5MajorE0ELSN_0ELNSM_8SaturateE0EEEEEENS4_6LayoutINS5_IJSC_SC_SC_EEENS5_IJNSA_ILi0EEEST_ST_EEEEENS5_IJNS4_10UnderscoreESW_SW_EEEEENS4_18SM100_TMA_2SM_LOADENS4_14ComposedLayoutINS4_7SwizzleILi3ELi4ELi3EEENS4_18smem_ptr_flag_bitsILi8EEENSR_INS5_IJNSA_ILi8EEESG_EEENS5_IJSG_SC_EEEEEEEvNS4_8identityESZ_S19_vS1A_EENS_8epilogue10collective18CollectiveEpilogueINS1C_23Sm100TmaWarpSpecializedILi2ELi2ELi64ELb0ELb0EEEJNS5_IJSG_SG_SG_EEENS5_IJNSR_ISG_SC_EENSR_INSA_ILi64EEESC_EEEEEaSI_aSI_NS1C_6fusion15FusionCallbacksIS1G_NS1M_17LinearCombinationIaiaiLNS_15FloatRoundStyleE2EEES1H_S1L_JEEENS4_5SM1004TMEM4LOAD26SM100_TMEM_LOAD_32dp32b64xENS4_13SM90_TMA_LOADENS10_INS11_ILi2ELi4ELi3EEES14_NSR_INS5_IJS15_S1J_EEENS5_IJS1J_SC_EEEEEEENS4_39AutoVectorizingCopyWithAssumedAlignmentILi128EEENS4_14SM90_TMA_STOREES21_S23_S23_EEEvvEEEEvNT_6ParamsE,"a",@progbits
	.sectionflags	@""
	.align	4
.nv.constant0._ZN7cutlass13device_kernelINS_4gemm6kernel13GemmUniversalIN4cute5tupleIJiiiiEEENS1_10collective13CollectiveMmaINS1_35MainloopSm100TmaUmmaWarpSpecializedILi8ELi2ELi4ENS5_IJNS4_1CILi2EEENSA_ILi1EEESC_EEEEENS5_IJNSA_ILi256EEENSA_ILi128EEESG_EEEaNS5_IJlSC_lEEEaSI_NS4_8TiledMMAINS4_8MMA_AtomIJNS4_21SM100_MMA_S8_2x1SM_SSIaaiLi256ELi128ELNS4_4UMMA5MajorE0ELSN_0ELNSM_8SaturateE0EEEEEENS4_6LayoutINS5_IJSC_SC_SC_EEENS5_IJNSA_ILi0EEEST_ST_EEEEENS5_IJNS4_10UnderscoreESW_SW_EEEEENS4_18SM100_TMA_2SM_LOADENS4_14ComposedLayoutINS4_7SwizzleILi3ELi4ELi3EEENS4_18smem_ptr_flag_bitsILi8EEENSR_INS5_IJNSA_ILi8EEESG_EEENS5_IJSG_SC_EEEEEEEvNS4_8identityESZ_S19_vS1A_EENS_8epilogue10collective18CollectiveEpilogueINS1C_23Sm100TmaWarpSpecializedILi2ELi2ELi64ELb0ELb0EEEJNS5_IJSG_SG_SG_EEENS5_IJNSR_ISG_SC_EENSR_INSA_ILi64EEESC_EEEEEaSI_aSI_NS1C_6fusion15FusionCallbacksIS1G_NS1M_17LinearCombinationIaiaiLNS_15FloatRoundStyleE2EEES1H_S1L_JEEENS4_5SM1004TMEM4LOAD26SM100_TMEM_LOAD_32dp32b64xENS4_13SM90_TMA_LOADENS10_INS11_ILi2ELi4ELi3EEES14_NSR_INS5_IJS15_S1J_EEENS5_IJS1J_SC_EEEEEEENS4_39AutoVectorizingCopyWithAssumedAlignmentILi128EEENS4_14SM90_TMA_STOREES21_S23_S23_EEEvvEEEEvNT_6ParamsE:
	.zero		2944


//--------------------- SYMBOLS --------------------------

	.type		.nv.reservedSmem.offset0,@object
	.size		.nv.reservedSmem.offset0,0x4
	.type		.nv.reservedSmem.cap,@object
	.size		.nv.reservedSmem.cap,0x4
	.type		__assertfail,@function
